	.target	sm_100a

	.elftype	@"ET_EXEC"


//--------------------- .note.nv.tkinfo           --------------------------
	.section	.note.nv.tkinfo,"",@"SHT_NOTE"
	.sectionflags	@"SHF_NOTE_NV_TKINFO"
	.tkinfo
        /*0018*/ 	.word	0x00000002
        /*0030*/ 	.string	""
        /*0030*/ 	.string	"ptxas"
        /*0030*/ 	.string	"Cuda compilation tools, release 13.0, V13.0.88"
        /*0030*/ 	.string	"Build cuda_13.0.r13.0/compiler.36424714_0"
        /*0030*/ 	.string	"-arch sm_100a -m 64 "



//--------------------- .note.nv.cuinfo           --------------------------
	.section	.note.nv.cuinfo,"",@"SHT_NOTE"
	.sectionflags	@"SHF_NOTE_NV_CUINFO"
        /*0018*/ 	.short	0x0002
        /*001a*/ 	.short	0x0064
        /*001c*/ 	.short	0x0082
	.zero		2


//--------------------- .nv.info                  --------------------------
	.section	.nv.info,"",@"SHT_CUDA_INFO"
	.align	4


	//----- nvinfo : EIATTR_REGCOUNT
	.align		4
        /*0000*/ 	.byte	0x04, 0x2f
        /*0002*/ 	.short	(.L_20 - .L_19)
	.align		4
.L_19:
        /*0004*/ 	.word	index@(_ZN7cutlass13device_kernelINS_4gemm6kernel13GemmUniversalIN4cute5tupleIJiiiiEEENS1_10collective13CollectiveMmaINS1_35MainloopSm100TmaUmmaWarpSpecializedILi4ELi2ELi4ENS5_IJNS4_1CILi2EEESB_NSA_ILi1EEEEEEEENS5_IJNSA_ILi128EEENSA_ILi256EEESF_EEENS_12float_e5m2_tENS5_IJlSC_lEEESI_SJ_NS4_8TiledMMAINS4_8MMA_AtomIJNS4_10MMA_TraitsINS4_25SM100_MMA_F8F6F4_2x1SM_SSEJSI_SI_fSF_SG_NS4_17integral_constantINS4_4UMMA5MajorELSQ_0EEESR_NSO_INSP_7ScaleInELSS_0EEEST_EEEEEENS4_6LayoutINS5_IJSC_SC_SC_EEENS5_IJNSA_ILi0EEESY_SY_EEEEENS5_IJNS4_10UnderscoreES11_S11_EEEEENS4_28SM100_TMA_2SM_LOAD_MULTICASTENS4_14ComposedLayoutINS4_7SwizzleILi3ELi4ELi3EEENS4_18smem_ptr_flag_bitsILi8EEENSW_INS5_IJNSA_ILi8EEESF_EEENS5_IJSF_SC_EEEEEEEvNS4_8identityENS4_18SM100_TMA_2SM_LOADES1E_vS1F_EENS_8epilogue10collective18CollectiveEpilogueINS1I_23Sm100TmaWarpSpecializedILi4ELi2ELi32ELb0ELb0EEEJNS5_IJNSA_ILi64EEESG_SF_EEENS5_IJNSW_IS1N_SC_EENSW_INS5_IJNSA_ILi32EEESB_EEENS5_IJSC_SF_EEEEEEEESI_SJ_SI_SJ_NS1I_6fusion15FusionCallbacksIS1M_NS1V_17LinearCombinationISI_fSI_fLNS_15FloatRoundStyleE2EEES1O_S1U_JEEENS4_5SM1004TMEM4LOAD26SM100_TMEM_LOAD_32dp32b32xENS4_13SM90_TMA_LOADENS15_INS16_ILi1ELi4ELi3EEES19_NSW_INS5_IJS1A_S1Q_EEENS5_IJS1Q_SC_EEEEEEENS4_39AutoVectorizingCopyWithAssumedAlignmentILi128EEENS4_14SM90_TMA_STOREES2A_S2C_S2C_EEEvvEEEEvNT_6ParamsE)
        /*0008*/ 	.word	0x00000074


	//----- nvinfo : EIATTR_FRAME_SIZE
	.align		4
.L_20:
        /*000c*/ 	.byte	0x04, 0x11
        /*000e*/ 	.short	(.L_22 - .L_21)
	.align		4
.L_21:
        /*0010*/ 	.word	index@($__internal_2_$__cuda_sm10x_tcgen05_guardrail_trap_unallocated_columns_being_dealloced)
        /*0014*/ 	.word	0x00000000


	//----- nvinfo : EIATTR_FRAME_SIZE
	.align		4
.L_22:
        /*0018*/ 	.byte	0x04, 0x11
        /*001a*/ 	.short	(.L_24 - .L_23)
	.align		4
.L_23:
        /*001c*/ 	.word	index@($__internal_1_$__cuda_sm10x_tcgen05_guardrail_trap_phase_invalid_during_alloc)
        /*0020*/ 	.word	0x00000000


	//----- nvinfo : EIATTR_FRAME_SIZE
	.align		4
.L_24:
        /*0024*/ 	.byte	0x04, 0x11
        /*0026*/ 	.short	(.L_26 - .L_25)
	.align		4
.L_25:
        /*0028*/ 	.word	index@($__internal_0_$__cuda_sm10x_tcgen05_guardrail_trap_col_being_dealloced_not_returned_by_alloc)
        /*002c*/ 	.word	0x00000000


	//----- nvinfo : EIATTR_FRAME_SIZE
	.align		4
.L_26:
        /*0030*/ 	.byte	0x04, 0x11
        /*0032*/ 	.short	(.L_28 - .L_27)
	.align		4
.L_27:
        /*0034*/ 	.word	index@(_ZN7cutlass13device_kernelINS_4gemm6kernel13GemmUniversalIN4cute5tupleIJiiiiEEENS1_10collective13CollectiveMmaINS1_35MainloopSm100TmaUmmaWarpSpecializedILi4ELi2ELi4ENS5_IJNS4_1CILi2EEESB_NSA_ILi1EEEEEEEENS5_IJNSA_ILi128EEENSA_ILi256EEESF_EEENS_12float_e5m2_tENS5_IJlSC_lEEESI_SJ_NS4_8TiledMMAINS4_8MMA_AtomIJNS4_10MMA_TraitsINS4_25SM100_MMA_F8F6F4_2x1SM_SSEJSI_SI_fSF_SG_NS4_17integral_constantINS4_4UMMA5MajorELSQ_0EEESR_NSO_INSP_7ScaleInELSS_0EEEST_EEEEEENS4_6LayoutINS5_IJSC_SC_SC_EEENS5_IJNSA_ILi0EEESY_SY_EEEEENS5_IJNS4_10UnderscoreES11_S11_EEEEENS4_28SM100_TMA_2SM_LOAD_MULTICASTENS4_14ComposedLayoutINS4_7SwizzleILi3ELi4ELi3EEENS4_18smem_ptr_flag_bitsILi8EEENSW_INS5_IJNSA_ILi8EEESF_EEENS5_IJSF_SC_EEEEEEEvNS4_8identityENS4_18SM100_TMA_2SM_LOADES1E_vS1F_EENS_8epilogue10collective18CollectiveEpilogueINS1I_23Sm100TmaWarpSpecializedILi4ELi2ELi32ELb0ELb0EEEJNS5_IJNSA_ILi64EEESG_SF_EEENS5_IJNSW_IS1N_SC_EENSW_INS5_IJNSA_ILi32EEESB_EEENS5_IJSC_SF_EEEEEEEESI_SJ_SI_SJ_NS1I_6fusion15FusionCallbacksIS1M_NS1V_17LinearCombinationISI_fSI_fLNS_15FloatRoundStyleE2EEES1O_S1U_JEEENS4_5SM1004TMEM4LOAD26SM100_TMEM_LOAD_32dp32b32xENS4_13SM90_TMA_LOADENS15_INS16_ILi1ELi4ELi3EEES19_NSW_INS5_IJS1A_S1Q_EEENS5_IJS1Q_SC_EEEEEEENS4_39AutoVectorizingCopyWithAssumedAlignmentILi128EEENS4_14SM90_TMA_STOREES2A_S2C_S2C_EEEvvEEEEvNT_6ParamsE)
        /*0038*/ 	.word	0x00000000


	//----- nvinfo : EIATTR_MIN_STACK_SIZE
	.align		4
.L_28:
        /*003c*/ 	.byte	0x04, 0x12
        /*003e*/ 	.short	(.L_30 - .L_29)
	.align		4
.L_29:
        /*0040*/ 	.word	index@(_ZN7cutlass13device_kernelINS_4gemm6kernel13GemmUniversalIN4cute5tupleIJiiiiEEENS1_10collective13CollectiveMmaINS1_35MainloopSm100TmaUmmaWarpSpecializedILi4ELi2ELi4ENS5_IJNS4_1CILi2EEESB_NSA_ILi1EEEEEEEENS5_IJNSA_ILi128EEENSA_ILi256EEESF_EEENS_12float_e5m2_tENS5_IJlSC_lEEESI_SJ_NS4_8TiledMMAINS4_8MMA_AtomIJNS4_10MMA_TraitsINS4_25SM100_MMA_F8F6F4_2x1SM_SSEJSI_SI_fSF_SG_NS4_17integral_constantINS4_4UMMA5MajorELSQ_0EEESR_NSO_INSP_7ScaleInELSS_0EEEST_EEEEEENS4_6LayoutINS5_IJSC_SC_SC_EEENS5_IJNSA_ILi0EEESY_SY_EEEEENS5_IJNS4_10UnderscoreES11_S11_EEEEENS4_28SM100_TMA_2SM_LOAD_MULTICASTENS4_14ComposedLayoutINS4_7SwizzleILi3ELi4ELi3EEENS4_18smem_ptr_flag_bitsILi8EEENSW_INS5_IJNSA_ILi8EEESF_EEENS5_IJSF_SC_EEEEEEEvNS4_8identityENS4_18SM100_TMA_2SM_LOADES1E_vS1F_EENS_8epilogue10collective18CollectiveEpilogueINS1I_23Sm100TmaWarpSpecializedILi4ELi2ELi32ELb0ELb0EEEJNS5_IJNSA_ILi64EEESG_SF_EEENS5_IJNSW_IS1N_SC_EENSW_INS5_IJNSA_ILi32EEESB_EEENS5_IJSC_SF_EEEEEEEESI_SJ_SI_SJ_NS1I_6fusion15FusionCallbacksIS1M_NS1V_17LinearCombinationISI_fSI_fLNS_15FloatRoundStyleE2EEES1O_S1U_JEEENS4_5SM1004TMEM4LOAD26SM100_TMEM_LOAD_32dp32b32xENS4_13SM90_TMA_LOADENS15_INS16_ILi1ELi4ELi3EEES19_NSW_INS5_IJS1A_S1Q_EEENS5_IJS1Q_SC_EEEEEEENS4_39AutoVectorizingCopyWithAssumedAlignmentILi128EEENS4_14SM90_TMA_STOREES2A_S2C_S2C_EEEvvEEEEvNT_6ParamsE)
        /*0044*/ 	.word	0x00000000
.L_30:


//--------------------- .nv.compat                --------------------------
	.section	.nv.compat,"",@"SHT_CUDA_COMPAT_INFO"
	.align	4
        /*0000*/ 	.byte	0x02, 0x09, 0x01, 0x00, 0x02, 0x02, 0x02, 0x00, 0x02, 0x05, 0x05, 0x00, 0x03, 0x07, 0x01, 0x01
        /*0010*/ 	.byte	0x02, 0x03, 0x01, 0x00, 0x02, 0x06, 0x01, 0x00, 0x04, 0x0b, 0x08, 0x00, 0x09, 0x00, 0x00, 0x00
        /*0020*/ 	.byte	0x00, 0x00, 0x00, 0x00


//--------------------- .nv.info._ZN7cutlass13device_kernelINS_4gemm6kernel13GemmUniversalIN4cute5tupleIJiiiiEEENS1_10collective13CollectiveMmaINS1_35MainloopSm100TmaUmmaWarpSpecializedILi4ELi2ELi4ENS5_IJNS4_1CILi2EEESB_NSA_ILi1EEEEEEEENS5_IJNSA_ILi128EEENSA_ILi256EEESF_EEENS_12float_e5m2_tENS5_IJlSC_lEEESI_SJ_NS4_8TiledMMAINS4_8MMA_AtomIJNS4_10MMA_TraitsINS4_25SM100_MMA_F8F6F4_2x1SM_SSEJSI_SI_fSF_SG_NS4_17integral_constantINS4_4UMMA5MajorELSQ_0EEESR_NSO_INSP_7ScaleInELSS_0EEEST_EEEEEENS4_6LayoutINS5_IJSC_SC_SC_EEENS5_IJNSA_ILi0EEESY_SY_EEEEENS5_IJNS4_10UnderscoreES11_S11_EEEEENS4_28SM100_TMA_2SM_LOAD_MULTICASTENS4_14ComposedLayoutINS4_7SwizzleILi3ELi4ELi3EEENS4_18smem_ptr_flag_bitsILi8EEENSW_INS5_IJNSA_ILi8EEESF_EEENS5_IJSF_SC_EEEEEEEvNS4_8identityENS4_18SM100_TMA_2SM_LOADES1E_vS1F_EENS_8epilogue10collective18CollectiveEpilogueINS1I_23Sm100TmaWarpSpecializedILi4ELi2ELi32ELb0ELb0EEEJNS5_IJNSA_ILi64EEESG_SF_EEENS5_IJNSW_IS1N_SC_EENSW_INS5_IJNSA_ILi32EEESB_EEENS5_IJSC_SF_EEEEEEEESI_SJ_SI_SJ_NS1I_6fusion15FusionCallbacksIS1M_NS1V_17LinearCombinationISI_fSI_fLNS_15FloatRoundStyleE2EEES1O_S1U_JEEENS4_5SM1004TMEM4LOAD26SM100_TMEM_LOAD_32dp32b32xENS4_13SM90_TMA_LOADENS15_INS16_ILi1ELi4ELi3EEES19_NSW_INS5_IJS1A_S1Q_EEENS5_IJS1Q_SC_EEEEEEENS4_39AutoVectorizingCopyWithAssumedAlignmentILi128EEENS4_14SM90_TMA_STOREES2A_S2C_S2C_EEEvvEEEEvNT_6ParamsE --------------------------
	.section	.nv.info._ZN7cutlass13device_kernelINS_4gemm6kernel13GemmUniversalIN4cute5tupleIJiiiiEEENS1_10collective13CollectiveMmaINS1_35MainloopSm100TmaUmmaWarpSpecializedILi4ELi2ELi4ENS5_IJNS4_1CILi2EEESB_NSA_ILi1EEEEEEEENS5_IJNSA_ILi128EEENSA_ILi256EEESF_EEENS_12float_e5m2_tENS5_IJlSC_lEEESI_SJ_NS4_8TiledMMAINS4_8MMA_AtomIJNS4_10MMA_TraitsINS4_25SM100_MMA_F8F6F4_2x1SM_SSEJSI_SI_fSF_SG_NS4_17integral_constantINS4_4UMMA5MajorELSQ_0EEESR_NSO_INSP_7ScaleInELSS_0EEEST_EEEEEENS4_6LayoutINS5_IJSC_SC_SC_EEENS5_IJNSA_ILi0EEESY_SY_EEEEENS5_IJNS4_10UnderscoreES11_S11_EEEEENS4_28SM100_TMA_2SM_LOAD_MULTICASTENS4_14ComposedLayoutINS4_7SwizzleILi3ELi4ELi3EEENS4_18smem_ptr_flag_bitsILi8EEENSW_INS5_IJNSA_ILi8EEESF_EEENS5_IJSF_SC_EEEEEEEvNS4_8identityENS4_18SM100_TMA_2SM_LOADES1E_vS1F_EENS_8epilogue10collective18CollectiveEpilogueINS1I_23Sm100TmaWarpSpecializedILi4ELi2ELi32ELb0ELb0EEEJNS5_IJNSA_ILi64EEESG_SF_EEENS5_IJNSW_IS1N_SC_EENSW_INS5_IJNSA_ILi32EEESB_EEENS5_IJSC_SF_EEEEEEEESI_SJ_SI_SJ_NS1I_6fusion15FusionCallbacksIS1M_NS1V_17LinearCombinationISI_fSI_fLNS_15FloatRoundStyleE2EEES1O_S1U_JEEENS4_5SM1004TMEM4LOAD26SM100_TMEM_LOAD_32dp32b32xENS4_13SM90_TMA_LOADENS15_INS16_ILi1ELi4ELi3EEES19_NSW_INS5_IJS1A_S1Q_EEENS5_IJS1Q_SC_EEEEEEENS4_39AutoVectorizingCopyWithAssumedAlignmentILi128EEENS4_14SM90_TMA_STOREES2A_S2C_S2C_EEEvvEEEEvNT_6ParamsE,"",@"SHT_CUDA_INFO"
	.sectionflags	@""
	.align	4


	//----- nvinfo : EIATTR_CUDA_API_VERSION
	.align		4
        /*0000*/ 	.byte	0x04, 0x37
        /*0002*/ 	.short	(.L_32 - .L_31)
.L_31:
        /*0004*/ 	.word	0x00000082


	//----- nvinfo : EIATTR_KPARAM_INFO
	.align		4
.L_32:
        /*0008*/ 	.byte	0x04, 0x17
        /*000a*/ 	.short	(.L_34 - .L_33)
.L_33:
        /*000c*/ 	.word	0x00000000
        /*0010*/ 	.short	0x0000
        /*0012*/ 	.short	0x0000
        /*0014*/ 	.byte	0x00, 0xf0, 0x01, 0x20


	//----- nvinfo : EIATTR_AT_ENTRY_FRAGMENTS
	.align		4
.L_34:
        /*0018*/ 	.byte	0x04, 0x4f
        /*001a*/ 	.short	(.L_36 - .L_35)


	//   ....[0]....
.L_35:
        /*001c*/ 	.word	0x00000007


	//----- nvinfo : EIATTR_RESERVED_SMEM_USED
	.align		4
.L_36:
        /*0020*/ 	.byte	0x01, 0x41
	.zero		2


	//----- nvinfo : EIATTR_SPARSE_MMA_MASK
	.align		4
        /*0024*/ 	.byte	0x03, 0x50
        /*0026*/ 	.short	0x0000


	//----- nvinfo : EIATTR_TCGEN05_2CTA_USED
	.align		4
        /*0028*/ 	.byte	0x01, 0x52
	.zero		2


	//----- nvinfo : EIATTR_MAXREG_COUNT
	.align		4
        /*002c*/ 	.byte	0x03, 0x1b
        /*002e*/ 	.short	0x00ff


	//----- nvinfo : EIATTR_NUM_BARRIERS
	.align		4
        /*0030*/ 	.byte	0x02, 0x4c
        /*0032*/ 	.byte	0x07
	.zero		1


	//----- nvinfo : EIATTR_EXTERNS
	.align		4
        /*0034*/ 	.byte	0x04, 0x0f
        /*0036*/ 	.short	(.L_38 - .L_37)


	//   ....[0]....
	.align		4
.L_37:
        /*0038*/ 	.word	index@(__assertfail)


	//----- nvinfo : EIATTR_MERCURY_ISA_VERSION
	.align		4
.L_38:
        /*003c*/ 	.byte	0x03, 0x5f
        /*003e*/ 	.short	0x0101


	//----- nvinfo : EIATTR_INT_WARP_WIDE_INSTR_OFFSETS
	.align		4
        /*0040*/ 	.byte	0x04, 0x31
        /*0042*/ 	.short	(.L_40 - .L_39)


	//   ....[0]....
.L_39:
        /*0044*/ 	.word	0x00000d70


	//   ....[1]....
        /*0048*/ 	.word	0x00000e10


	//   ....[2]....
        /*004c*/ 	.word	0x00004290


	//   ....[3]....
        /*0050*/ 	.word	0x000042b0


	//   ....[4]....
        /*0054*/ 	.word	0x000042e0


	//   ....[5]....
        /*0058*/ 	.word	0x00004e50


	//   ....[6]....
        /*005c*/ 	.word	0x00004ef0


	//   ....[7]....
        /*0060*/ 	.word	0x00004fa0


	//   ....[8]....
        /*0064*/ 	.word	0x00005010


	//   ....[9]....
        /*0068*/ 	.word	0x000050d0


	//   ....[10]....
        /*006c*/ 	.word	0x00005170


	//   ....[11]....
        /*0070*/ 	.word	0x000051e0


	//   ....[12]....
        /*0074*/ 	.word	0x000052a0


	//   ....[13]....
        /*0078*/ 	.word	0x00005340


	//   ....[14]....
        /*007c*/ 	.word	0x000053e0


	//   ....[15]....
        /*0080*/ 	.word	0x000054d0


	//   ....[16]....
        /*0084*/ 	.word	0x000055a0


	//----- nvinfo : EIATTR_COOP_GROUP_MASK_REGIDS
	.align		4
.L_40:
        /*0088*/ 	.byte	0x04, 0x29
        /*008a*/ 	.short	(.L_42 - .L_41)


	//   ....[0]....
.L_41:
        /*008c*/ 	.word	0xffffffff


	//   ....[1]....
        /*0090*/ 	.word	0xffffffff


	//   ....[2]....
        /*0094*/ 	.word	0xffffffff


	//   ....[3]....
        /*0098*/ 	.word	0xffffffff


	//   ....[4]....
        /*009c*/ 	.word	0xffffffff


	//   ....[5]....
        /*00a0*/ 	.word	0xffffffff


	//   ....[6]....
        /*00a4*/ 	.word	0xffffffff


	//   ....[7]....
        /*00a8*/ 	.word	0xffffffff


	//   ....[8]....
        /*00ac*/ 	.word	0xffffffff


	//   ....[9]....
        /*00b0*/ 	.word	0xffffffff


	//   ....[10]....
        /*00b4*/ 	.word	0xffffffff


	//   ....[11]....
        /*00b8*/ 	.word	0xffffffff


	//   ....[12]....
        /*00bc*/ 	.word	0xffffffff


	//   ....[13]....
        /*00c0*/ 	.word	0xffffffff


	//----- nvinfo : EIATTR_COOP_GROUP_INSTR_OFFSETS
	.align		4
.L_42:
        /*00c4*/ 	.byte	0x04, 0x28
        /*00c6*/ 	.short	(.L_44 - .L_43)


	//   ....[0]....
.L_43:
        /*00c8*/ 	.word	0x000000b0


	//   ....[1]....
        /*00cc*/ 	.word	0x00000520


	//   ....[2]....
        /*00d0*/ 	.word	0x000006e0


	//   ....[3]....
        /*00d4*/ 	.word	0x00000870


	//   ....[4]....
        /*00d8*/ 	.word	0x00000960


	//   ....[5]....
        /*00dc*/ 	.word	0x00000ac0


	//   ....[6]....
        /*00e0*/ 	.word	0x00000c50


	//   ....[7]....
        /*00e4*/ 	.word	0x00000e90


	//   ....[8]....
        /*00e8*/ 	.word	0x000021c0


	//   ....[9]....
        /*00ec*/ 	.word	0x00003070


	//   ....[10]....
        /*00f0*/ 	.word	0x00003540


	//   ....[11]....
        /*00f4*/ 	.word	0x00003570


	//   ....[12]....
        /*00f8*/ 	.word	0x00004190


	//   ....[13]....
        /*00fc*/ 	.word	0x000043a0


	//----- nvinfo : EIATTR_VRC_CTA_INIT_COUNT
	.align		4
.L_44:
        /*0100*/ 	.byte	0x02, 0x4a
        /*0102*/ 	.byte	0x80
	.zero		1


	//----- nvinfo : EIATTR_SYSCALL_OFFSETS
	.align		4
        /*0104*/ 	.byte	0x04, 0x46
        /*0106*/ 	.short	(.L_46 - .L_45)


	//   ....[0]....
.L_45:
        /*0108*/ 	.word	0x00006120


	//   ....[1]....
        /*010c*/ 	.word	0x00006260


	//   ....[2]....
        /*0110*/ 	.word	0x00006a80


	//   ....[3]....
        /*0114*/ 	.word	0x00007860


	//   ....[4]....
        /*0118*/ 	.word	0x000085f0


	//   ....[5]....
        /*011c*/ 	.word	0x000093a0


	//----- nvinfo : EIATTR_MBARRIER_INSTR_OFFSETS
	.align		4
.L_46:
        /*0120*/ 	.byte	0x04, 0x39
        /*0122*/ 	.short	(.L_48 - .L_47)


	//   ....[0]....
.L_47:
        /*0124*/ 	.word	0x00000650
        /*0128*/ 	.word	0x000000ff
        /*012c*/ 	.word	0x00000000
        /*0130*/ 	.short	0x0100
        /*0132*/ 	.byte	0x04
	.zero		1


	//   ....[1]....
        /*0134*/ 	.word	0x00000660
        /*0138*/ 	.word	0x000000ff
        /*013c*/ 	.word	0x00000020
        /*0140*/ 	.short	0x0100
        /*0142*/ 	.byte	0x04
	.zero		1


	//   ....[2]....
        /*0144*/ 	.word	0x00000670
        /*0148*/ 	.word	0x000000ff
        /*014c*/ 	.word	0x00000008
        /*0150*/ 	.short	0x0100
        /*0152*/ 	.byte	0x04
	.zero		1


	//   ....[3]....
        /*0154*/ 	.word	0x00000680
        /*0158*/ 	.word	0x000000ff
        /*015c*/ 	.word	0x00000028
        /*0160*/ 	.short	0x0100
        /*0162*/ 	.byte	0x04
	.zero		1


	//   ....[4]....
        /*0164*/ 	.word	0x00000690
        /*0168*/ 	.word	0x000000ff
        /*016c*/ 	.word	0x00000010
        /*0170*/ 	.short	0x0100
        /*0172*/ 	.byte	0x04
	.zero		1


	//   ....[5]....
        /*0174*/ 	.word	0x000006a0
        /*0178*/ 	.word	0x000000ff
        /*017c*/ 	.word	0x00000030
        /*0180*/ 	.short	0x0100
        /*0182*/ 	.byte	0x04
	.zero		1


	//   ....[6]....
        /*0184*/ 	.word	0x000006b0
        /*0188*/ 	.word	0x000000ff
        /*018c*/ 	.word	0x00000018
        /*0190*/ 	.short	0x0100
        /*0192*/ 	.byte	0x04
	.zero		1


	//   ....[7]....
        /*0194*/ 	.word	0x000006c0
        /*0198*/ 	.word	0x000000ff
        /*019c*/ 	.word	0x00000038
        /*01a0*/ 	.short	0x0100
        /*01a2*/ 	.byte	0x04
	.zero		1


	//   ....[8]....
        /*01a4*/ 	.word	0x000007e0
        /*01a8*/ 	.word	0x000000ff
        /*01ac*/ 	.word	0x00000040
        /*01b0*/ 	.short	0x0100
        /*01b2*/ 	.byte	0x04
	.zero		1


	//   ....[9]....
        /*01b4*/ 	.word	0x000007f0
        /*01b8*/ 	.word	0x000000ff
        /*01bc*/ 	.word	0x00000060
        /*01c0*/ 	.short	0x0100
        /*01c2*/ 	.byte	0x04
	.zero		1


	//   ....[10]....
        /*01c4*/ 	.word	0x00000800
        /*01c8*/ 	.word	0x000000ff
        /*01cc*/ 	.word	0x00000048
        /*01d0*/ 	.short	0x0100
        /*01d2*/ 	.byte	0x04
	.zero		1


	//   ....[11]....
        /*01d4*/ 	.word	0x00000810
        /*01d8*/ 	.word	0x000000ff
        /*01dc*/ 	.word	0x00000068
        /*01e0*/ 	.short	0x0100
        /*01e2*/ 	.byte	0x04
	.zero		1


	//   ....[12]....
        /*01e4*/ 	.word	0x00000820
        /*01e8*/ 	.word	0x000000ff
        /*01ec*/ 	.word	0x00000050
        /*01f0*/ 	.short	0x0100
        /*01f2*/ 	.byte	0x04
	.zero		1


	//   ....[13]....
        /*01f4*/ 	.word	0x00000830
        /*01f8*/ 	.word	0x000000ff
        /*01fc*/ 	.word	0x00000070
        /*0200*/ 	.short	0x0100
        /*0202*/ 	.byte	0x04
	.zero		1


	//   ....[14]....
        /*0204*/ 	.word	0x00000840
        /*0208*/ 	.word	0x000000ff
        /*020c*/ 	.word	0x00000058
        /*0210*/ 	.short	0x0100
        /*0212*/ 	.byte	0x04
	.zero		1


	//   ....[15]....
        /*0214*/ 	.word	0x00000850
        /*0218*/ 	.word	0x000000ff
        /*021c*/ 	.word	0x00000078
        /*0220*/ 	.short	0x0100
        /*0222*/ 	.byte	0x04
	.zero		1


	//   ....[16]....
        /*0224*/ 	.word	0x00000930
        /*0228*/ 	.word	0x000000ff
        /*022c*/ 	.word	0x00000080
        /*0230*/ 	.short	0x0100
        /*0232*/ 	.byte	0x06
	.zero		1


	//   ....[17]....
        /*0234*/ 	.word	0x00000940
        /*0238*/ 	.word	0x000000ff
        /*023c*/ 	.word	0x00000088
        /*0240*/ 	.short	0x0100
        /*0242*/ 	.byte	0x06
	.zero		1


	//   ....[18]....
        /*0244*/ 	.word	0x00000a70
        /*0248*/ 	.word	0x000000ff
        /*024c*/ 	.word	0x00000090
        /*0250*/ 	.short	0x0100
        /*0252*/ 	.byte	0x06
	.zero		1


	//   ....[19]....
        /*0254*/ 	.word	0x00000a80
        /*0258*/ 	.word	0x000000ff
        /*025c*/ 	.word	0x000000a0
        /*0260*/ 	.short	0x0100
        /*0262*/ 	.byte	0x06
	.zero		1


	//   ....[20]....
        /*0264*/ 	.word	0x00000a90
        /*0268*/ 	.word	0x000000ff
        /*026c*/ 	.word	0x00000098
        /*0270*/ 	.short	0x0100
        /*0272*/ 	.byte	0x06
	.zero		1


	//   ....[21]....
        /*0274*/ 	.word	0x00000aa0
        /*0278*/ 	.word	0x000000ff
        /*027c*/ 	.word	0x000000a8
        /*0280*/ 	.short	0x0100
        /*0282*/ 	.byte	0x06
	.zero		1


	//   ....[22]....
        /*0284*/ 	.word	0x00000bc0
        /*0288*/ 	.word	0x000000ff
        /*028c*/ 	.word	0x000000b0
        /*0290*/ 	.short	0x0100
        /*0292*/ 	.byte	0x04
	.zero		1


	//   ....[23]....
        /*0294*/ 	.word	0x00000bd0
        /*0298*/ 	.word	0x000000ff
        /*029c*/ 	.word	0x000000d0
        /*02a0*/ 	.short	0x0100
        /*02a2*/ 	.byte	0x04
	.zero		1


	//   ....[24]....
        /*02a4*/ 	.word	0x00000be0
        /*02a8*/ 	.word	0x000000ff
        /*02ac*/ 	.word	0x000000b8
        /*02b0*/ 	.short	0x0100
        /*02b2*/ 	.byte	0x04
	.zero		1


	//   ....[25]....
        /*02b4*/ 	.word	0x00000bf0
        /*02b8*/ 	.word	0x000000ff
        /*02bc*/ 	.word	0x000000d8
        /*02c0*/ 	.short	0x0100
        /*02c2*/ 	.byte	0x04
	.zero		1


	//   ....[26]....
        /*02c4*/ 	.word	0x00000c00
        /*02c8*/ 	.word	0x000000ff
        /*02cc*/ 	.word	0x000000c0
        /*02d0*/ 	.short	0x0100
        /*02d2*/ 	.byte	0x04
	.zero		1


	//   ....[27]....
        /*02d4*/ 	.word	0x00000c10
        /*02d8*/ 	.word	0x000000ff
        /*02dc*/ 	.word	0x000000e0
        /*02e0*/ 	.short	0x0100
        /*02e2*/ 	.byte	0x04
	.zero		1


	//   ....[28]....
        /*02e4*/ 	.word	0x00000c20
        /*02e8*/ 	.word	0x000000ff
        /*02ec*/ 	.word	0x000000c8
        /*02f0*/ 	.short	0x0100
        /*02f2*/ 	.byte	0x04
	.zero		1


	//   ....[29]....
        /*02f4*/ 	.word	0x00000c30
        /*02f8*/ 	.word	0x000000ff
        /*02fc*/ 	.word	0x000000e8
        /*0300*/ 	.short	0x0100
        /*0302*/ 	.byte	0x04
	.zero		1


	//   ....[30]....
        /*0304*/ 	.word	0x00000d20
        /*0308*/ 	.word	0x000000ff
        /*030c*/ 	.word	0x000000f0
        /*0310*/ 	.short	0x0100
        /*0312*/ 	.byte	0x04
	.zero		1


	//   ....[31]....
        /*0314*/ 	.word	0x00000d30
        /*0318*/ 	.word	0x000000ff
        /*031c*/ 	.word	0x00000100
        /*0320*/ 	.short	0x0100
        /*0322*/ 	.byte	0x04
	.zero		1


	//   ....[32]....
        /*0324*/ 	.word	0x00000d40
        /*0328*/ 	.word	0x000000ff
        /*032c*/ 	.word	0x000000f8
        /*0330*/ 	.short	0x0100
        /*0332*/ 	.byte	0x04
	.zero		1


	//   ....[33]....
        /*0334*/ 	.word	0x00000d50
        /*0338*/ 	.word	0x000000ff
        /*033c*/ 	.word	0x00000108
        /*0340*/ 	.short	0x0100
        /*0342*/ 	.byte	0x04
	.zero		1


	//   ....[34]....
        /*0344*/ 	.word	0x00000e50
        /*0348*/ 	.word	0x000000ff
        /*034c*/ 	.word	0x00000110
        /*0350*/ 	.short	0x0100
        /*0352*/ 	.byte	0x06
	.zero		1


	//   ....[35]....
        /*0354*/ 	.word	0x00001a10
        /*0358*/ 	.word	0x00000000
        /*035c*/ 	.word	0x00000100
        /*0360*/ 	.short	0x010a
        /*0362*/ 	.byte	0xff
	.zero		1


	//   ....[36]....
        /*0364*/ 	.word	0x00001a30
        /*0368*/ 	.word	0x00000000
        /*036c*/ 	.word	0x000000f0
        /*0370*/ 	.short	0x0101
        /*0372*/ 	.byte	0xff
	.zero		1


	//   ....[37]....
        /*0374*/ 	.word	0x00001ae0
        /*0378*/ 	.word	0x000000ff
        /*037c*/ 	.word	0x00000020
        /*0380*/ 	.short	0x010a
        /*0382*/ 	.byte	0x04
	.zero		1


	//   ....[38]....
        /*0384*/ 	.word	0x00001bb0
        /*0388*/ 	.word	0x000000ff
        /*038c*/ 	.word	0x00000020
        /*0390*/ 	.short	0x010a
        /*0392*/ 	.byte	0x21
	.zero		1


	//   ....[39]....
        /*0394*/ 	.word	0x00001d60
        /*0398*/ 	.word	0x000000ff
        /*039c*/ 	.word	0x00000020
        /*03a0*/ 	.short	0x010a
        /*03a2*/ 	.byte	0x05
	.zero		1


	//   ....[40]....
        /*03a4*/ 	.word	0x00001e70
        /*03a8*/ 	.word	0x000000ff
        /*03ac*/ 	.word	0x00000088
        /*03b0*/ 	.short	0x0101
        /*03b2*/ 	.byte	0x0d
	.zero		1


	//   ....[41]....
        /*03b4*/ 	.word	0x00001e90
        /*03b8*/ 	.word	0x000000ff
        /*03bc*/ 	.word	0x00000020
        /*03c0*/ 	.short	0x010a
        /*03c2*/ 	.byte	0x04
	.zero		1


	//   ....[42]....
        /*03c4*/ 	.word	0x00001f10
        /*03c8*/ 	.word	0x000000ff
        /*03cc*/ 	.word	0x00000020
        /*03d0*/ 	.short	0x010a
        /*03d2*/ 	.byte	0x11
	.zero		1


	//   ....[43]....
        /*03d4*/ 	.word	0x000020b0
        /*03d8*/ 	.word	0x000000ff
        /*03dc*/ 	.word	0x00000020
        /*03e0*/ 	.short	0x010a
        /*03e2*/ 	.byte	0x05
	.zero		1


	//   ....[44]....
        /*03e4*/ 	.word	0x000021f0
        /*03e8*/ 	.word	0x00000003
        /*03ec*/ 	.word	0x00000090
        /*03f0*/ 	.short	0x010a
        /*03f2*/ 	.byte	0xff
	.zero		1


	//   ....[45]....
        /*03f4*/ 	.word	0x00002340
        /*03f8*/ 	.word	0x00000000
        /*03fc*/ 	.word	0x00000000
        /*0400*/ 	.short	0x0101
        /*0402*/ 	.byte	0xff
	.zero		1


	//   ....[46]....
        /*0404*/ 	.word	0x000028f0
        /*0408*/ 	.word	0x000000ff
        /*040c*/ 	.word	0x00000000
        /*0410*/ 	.short	0x010a
        /*0412*/ 	.byte	0x04
	.zero		1


	//   ....[47]....
        /*0414*/ 	.word	0x00002980
        /*0418*/ 	.word	0x000000ff
        /*041c*/ 	.word	0x00000000
        /*0420*/ 	.short	0x010a
        /*0422*/ 	.byte	0x05
	.zero		1


	//   ....[48]....
        /*0424*/ 	.word	0x00002a10
        /*0428*/ 	.word	0x000000ff
        /*042c*/ 	.word	0x00000000
        /*0430*/ 	.short	0x010a
        /*0432*/ 	.byte	0x05
	.zero		1


	//   ....[49]....
        /*0434*/ 	.word	0x00002ab0
        /*0438*/ 	.word	0x00000000
        /*043c*/ 	.word	0x00000000
        /*0440*/ 	.short	0x010a
        /*0442*/ 	.byte	0xff
	.zero		1


	//   ....[50]....
        /*0444*/ 	.word	0x00002bd0
        /*0448*/ 	.word	0x00000002
        /*044c*/ 	.word	0x000000f0
        /*0450*/ 	.short	0x010a
        /*0452*/ 	.byte	0xff
	.zero		1


	//   ....[51]....
        /*0454*/ 	.word	0x00002c30
        /*0458*/ 	.word	0x00000004
        /*045c*/ 	.word	0x00000000
        /*0460*/ 	.short	0x0101
        /*0462*/ 	.byte	0xff
	.zero		1


	//   ....[52]....
        /*0464*/ 	.word	0x00002c50
        /*0468*/ 	.word	0x000000ff
        /*046c*/ 	.word	0x000000a0
        /*0470*/ 	.short	0x010a
        /*0472*/ 	.byte	0x04
	.zero		1


	//   ....[53]....
        /*0474*/ 	.word	0x00002d70
        /*0478*/ 	.word	0x00000002
        /*047c*/ 	.word	0x00000090
        /*0480*/ 	.short	0x010a
        /*0482*/ 	.byte	0xff
	.zero		1


	//   ....[54]....
        /*0484*/ 	.word	0x00002e80
        /*0488*/ 	.word	0x00000002
        /*048c*/ 	.word	0x00000000
        /*0490*/ 	.short	0x0101
        /*0492*/ 	.byte	0xff
	.zero		1


	//   ....[55]....
        /*0494*/ 	.word	0x00002f10
        /*0498*/ 	.word	0x000000ff
        /*049c*/ 	.word	0x000000a0
        /*04a0*/ 	.short	0x0106
        /*04a2*/ 	.byte	0x04
	.zero		1


	//   ....[56]....
        /*04a4*/ 	.word	0x00002f30
        /*04a8*/ 	.word	0x000000ff
        /*04ac*/ 	.word	0x000000a0
        /*04b0*/ 	.short	0x010a
        /*04b2*/ 	.byte	0x04
	.zero		1


	//   ....[57]....
        /*04b4*/ 	.word	0x00002fc0
        /*04b8*/ 	.word	0x000000ff
        /*04bc*/ 	.word	0x000000a0
        /*04c0*/ 	.short	0x0106
        /*04c2*/ 	.byte	0x07
	.zero		1


	//   ....[58]....
        /*04c4*/ 	.word	0x00003000
        /*04c8*/ 	.word	0x00000000
        /*04cc*/ 	.word	0x000000a0
        /*04d0*/ 	.short	0x010a
        /*04d2*/ 	.byte	0xff
	.zero		1


	//   ....[59]....
        /*04d4*/ 	.word	0x00003240
        /*04d8*/ 	.word	0x000000ff
        /*04dc*/ 	.word	0x00000008
        /*04e0*/ 	.short	0x010a
        /*04e2*/ 	.byte	0x05
	.zero		1


	//   ....[60]....
        /*04e4*/ 	.word	0x00003260
        /*04e8*/ 	.word	0x000000ff
        /*04ec*/ 	.word	0x00000008
        /*04f0*/ 	.short	0x010a
        /*04f2*/ 	.byte	0x05
	.zero		1


	//   ....[61]....
        /*04f4*/ 	.word	0x000033f0
        /*04f8*/ 	.word	0x000000ff
        /*04fc*/ 	.word	0x00000008
        /*0500*/ 	.short	0x010a
        /*0502*/ 	.byte	0x05
	.zero		1


	//   ....[62]....
        /*0504*/ 	.word	0x00003410
        /*0508*/ 	.word	0x000000ff
        /*050c*/ 	.word	0x00000008
        /*0510*/ 	.short	0x010a
        /*0512*/ 	.byte	0x05
	.zero		1


	//   ....[63]....
        /*0514*/ 	.word	0x000034d0
        /*0518*/ 	.word	0x000000ff
        /*051c*/ 	.word	0x00000000
        /*0520*/ 	.short	0x0101
        /*0522*/ 	.byte	0x04
	.zero		1


	//   ....[64]....
        /*0524*/ 	.word	0x00003810
        /*0528*/ 	.word	0x00000000
        /*052c*/ 	.word	0x00000090
        /*0530*/ 	.short	0x010a
        /*0532*/ 	.byte	0xff
	.zero		1


	//   ....[65]....
        /*0534*/ 	.word	0x000038d0
        /*0538*/ 	.word	0x00000000
        /*053c*/ 	.word	0x00000000
        /*0540*/ 	.short	0x0101
        /*0542*/ 	.byte	0xff
	.zero		1


	//   ....[66]....
        /*0544*/ 	.word	0x00003990
        /*0548*/ 	.word	0x000000ff
        /*054c*/ 	.word	0x00000000
        /*0550*/ 	.short	0x010a
        /*0552*/ 	.byte	0x04
	.zero		1


	//   ....[67]....
        /*0554*/ 	.word	0x000039a0
        /*0558*/ 	.word	0x000000ff
        /*055c*/ 	.word	0x000000d0
        /*0560*/ 	.short	0x010a
        /*0562*/ 	.byte	0x1f
	.zero		1


	//   ....[68]....
        /*0564*/ 	.word	0x00003a50
        /*0568*/ 	.word	0x000000ff
        /*056c*/ 	.word	0x00000000
        /*0570*/ 	.short	0x010a
        /*0572*/ 	.byte	0x05
	.zero		1


	//   ....[69]....
        /*0574*/ 	.word	0x00003b80
        /*0578*/ 	.word	0x000000ff
        /*057c*/ 	.word	0x00000000
        /*0580*/ 	.short	0x010a
        /*0582*/ 	.byte	0x04
	.zero		1


	//   ....[70]....
        /*0584*/ 	.word	0x00003e80
        /*0588*/ 	.word	0x000000ff
        /*058c*/ 	.word	0x00000000
        /*0590*/ 	.short	0x010a
        /*0592*/ 	.byte	0x04
	.zero		1


	//   ....[71]....
        /*0594*/ 	.word	0x00003f10
        /*0598*/ 	.word	0x000000ff
        /*059c*/ 	.word	0x00000000
        /*05a0*/ 	.short	0x010a
        /*05a2*/ 	.byte	0x05
	.zero		1


	//   ....[72]....
        /*05a4*/ 	.word	0x00003fa0
        /*05a8*/ 	.word	0x000000ff
        /*05ac*/ 	.word	0x00000000
        /*05b0*/ 	.short	0x010a
        /*05b2*/ 	.byte	0x05
	.zero		1


	//   ....[73]....
        /*05b4*/ 	.word	0x00004040
        /*05b8*/ 	.word	0x00000000
        /*05bc*/ 	.word	0x00000000
        /*05c0*/ 	.short	0x010a
        /*05c2*/ 	.byte	0xff
	.zero		1


	//   ....[74]....
        /*05c4*/ 	.word	0x00004080
        /*05c8*/ 	.word	0x00000000
        /*05cc*/ 	.word	0x00000000
        /*05d0*/ 	.short	0x010a
        /*05d2*/ 	.byte	0xff
	.zero		1


	//   ....[75]....
        /*05d4*/ 	.word	0x000040f0
        /*05d8*/ 	.word	0x000000ff
        /*05dc*/ 	.word	0x00000000
        /*05e0*/ 	.short	0x0101
        /*05e2*/ 	.byte	0x04
	.zero		1


	//   ....[76]....
        /*05e4*/ 	.word	0x00004130
        /*05e8*/ 	.word	0x000000ff
        /*05ec*/ 	.word	0x00000110
        /*05f0*/ 	.short	0x010a
        /*05f2*/ 	.byte	0x1a
	.zero		1


	//   ....[77]....
        /*05f4*/ 	.word	0x00004180
        /*05f8*/ 	.word	0x000000ff
        /*05fc*/ 	.word	0x00000000
        /*0600*/ 	.short	0x0101
        /*0602*/ 	.byte	0x04
	.zero		1


	//   ....[78]....
        /*0604*/ 	.word	0x00004650
        /*0608*/ 	.word	0x0000000c
        /*060c*/ 	.word	0x00000090
        /*0610*/ 	.short	0x010a
        /*0612*/ 	.byte	0xff
	.zero		1


	//   ....[79]....
        /*0614*/ 	.word	0x000047c0
        /*0618*/ 	.word	0x00000000
        /*061c*/ 	.word	0x00000000
        /*0620*/ 	.short	0x0101
        /*0622*/ 	.byte	0xff
	.zero		1


	//   ....[80]....
        /*0624*/ 	.word	0x00004c50
        /*0628*/ 	.word	0x000000ff
        /*062c*/ 	.word	0x00000088
        /*0630*/ 	.short	0x010a
        /*0632*/ 	.byte	0x15
	.zero		1


	//   ....[81]....
        /*0634*/ 	.word	0x00004dd0
        /*0638*/ 	.word	0x000000ff
        /*063c*/ 	.word	0x00000060
        /*0640*/ 	.short	0x010a
        /*0642*/ 	.byte	0x15
	.zero		1


	//   ....[82]....
        /*0644*/ 	.word	0x00004fc0
        /*0648*/ 	.word	0x000000ff
        /*064c*/ 	.word	0x00000040
        /*0650*/ 	.short	0x010b
        /*0652*/ 	.byte	0x15
	.zero		1


	//   ....[83]....
        /*0654*/ 	.word	0x00004fd0
        /*0658*/ 	.word	0x000000ff
        /*065c*/ 	.word	0x00000000
        /*0660*/ 	.short	0x0101
        /*0662*/ 	.byte	0x2e
	.zero		1


	//   ....[84]....
        /*0664*/ 	.word	0x00004fe0
        /*0668*/ 	.word	0x000000ff
        /*066c*/ 	.word	0x00000068
        /*0670*/ 	.short	0x010a
        /*0672*/ 	.byte	0x15
	.zero		1


	//   ....[85]....
        /*0674*/ 	.word	0x00005190
        /*0678*/ 	.word	0x000000ff
        /*067c*/ 	.word	0x00000048
        /*0680*/ 	.short	0x010b
        /*0682*/ 	.byte	0x15
	.zero		1


	//   ....[86]....
        /*0684*/ 	.word	0x000051a0
        /*0688*/ 	.word	0x000000ff
        /*068c*/ 	.word	0x00000000
        /*0690*/ 	.short	0x0101
        /*0692*/ 	.byte	0x27
	.zero		1


	//   ....[87]....
        /*0694*/ 	.word	0x000051b0
        /*0698*/ 	.word	0x000000ff
        /*069c*/ 	.word	0x00000070
        /*06a0*/ 	.short	0x010a
        /*06a2*/ 	.byte	0x15
	.zero		1


	//   ....[88]....
        /*06a4*/ 	.word	0x00005360
        /*06a8*/ 	.word	0x000000ff
        /*06ac*/ 	.word	0x00000050
        /*06b0*/ 	.short	0x010b
        /*06b2*/ 	.byte	0x15
	.zero		1


	//   ....[89]....
        /*06b4*/ 	.word	0x00005370
        /*06b8*/ 	.word	0x000000ff
        /*06bc*/ 	.word	0x00000000
        /*06c0*/ 	.short	0x0101
        /*06c2*/ 	.byte	0x26
	.zero		1


	//   ....[90]....
        /*06c4*/ 	.word	0x00005380
        /*06c8*/ 	.word	0x000000ff
        /*06cc*/ 	.word	0x00000078
        /*06d0*/ 	.short	0x010a
        /*06d2*/ 	.byte	0x15
	.zero		1


	//   ....[91]....
        /*06d4*/ 	.word	0x000055c0
        /*06d8*/ 	.word	0x000000ff
        /*06dc*/ 	.word	0x00000058
        /*06e0*/ 	.short	0x010b
        /*06e2*/ 	.byte	0x15
	.zero		1


	//   ....[92]....
        /*06e4*/ 	.word	0x000055d0
        /*06e8*/ 	.word	0x000000ff
        /*06ec*/ 	.word	0x00000000
        /*06f0*/ 	.short	0x0101
        /*06f2*/ 	.byte	0x25
	.zero		1


	//   ....[93]....
        /*06f4*/ 	.word	0x00005610
        /*06f8*/ 	.word	0x000000ff
        /*06fc*/ 	.word	0x00000060
        /*0700*/ 	.short	0x010a
        /*0702*/ 	.byte	0x15
	.zero		1


	//   ....[94]....
        /*0704*/ 	.word	0x00005630
        /*0708*/ 	.word	0x000000ff
        /*070c*/ 	.word	0x00000068
        /*0710*/ 	.short	0x010a
        /*0712*/ 	.byte	0x15
	.zero		1


	//   ....[95]....
        /*0714*/ 	.word	0x00005650
        /*0718*/ 	.word	0x000000ff
        /*071c*/ 	.word	0x00000070
        /*0720*/ 	.short	0x010a
        /*0722*/ 	.byte	0x15
	.zero		1


	//   ....[96]....
        /*0724*/ 	.word	0x00005690
        /*0728*/ 	.word	0x00000000
        /*072c*/ 	.word	0x00000078
        /*0730*/ 	.short	0x010a
        /*0732*/ 	.byte	0xff
	.zero		1


	//   ....[97]....
        /*0734*/ 	.word	0x000059b0
        /*0738*/ 	.word	0x00000003
        /*073c*/ 	.word	0x00000090
        /*0740*/ 	.short	0x010a
        /*0742*/ 	.byte	0xff
	.zero		1


	//   ....[98]....
        /*0744*/ 	.word	0x00005b30
        /*0748*/ 	.word	0x00000000
        /*074c*/ 	.word	0x00000000
        /*0750*/ 	.short	0x0101
        /*0752*/ 	.byte	0xff
	.zero		1


	//   ....[99]....
        /*0754*/ 	.word	0x00006650
        /*0758*/ 	.word	0x00000005
        /*075c*/ 	.word	0x00000040
        /*0760*/ 	.short	0x010a
        /*0762*/ 	.byte	0xff
	.zero		1


	//   ....[100]....
        /*0764*/ 	.word	0x00006690
        /*0768*/ 	.word	0x0000005a
        /*076c*/ 	.word	0x000000b0
        /*0770*/ 	.short	0x010a
        /*0772*/ 	.byte	0xff
	.zero		1


	//   ....[101]....
        /*0774*/ 	.word	0x000067d0
        /*0778*/ 	.word	0x00000005
        /*077c*/ 	.word	0x00000040
        /*0780*/ 	.short	0x010a
        /*0782*/ 	.byte	0xff
	.zero		1


	//   ....[102]....
        /*0784*/ 	.word	0x00006900
        /*0788*/ 	.word	0x00000000
        /*078c*/ 	.word	0x00000000
        /*0790*/ 	.short	0x0101
        /*0792*/ 	.byte	0xff
	.zero		1


	//   ....[103]....
        /*0794*/ 	.word	0x00006960
        /*0798*/ 	.word	0x0000005a
        /*079c*/ 	.word	0x000000b0
        /*07a0*/ 	.short	0x010a
        /*07a2*/ 	.byte	0xff
	.zero		1


	//   ....[104]....
        /*07a4*/ 	.word	0x00007500
        /*07a8*/ 	.word	0x00000067
        /*07ac*/ 	.word	0x00000040
        /*07b0*/ 	.short	0x010a
        /*07b2*/ 	.byte	0xff
	.zero		1


	//   ....[105]....
        /*07b4*/ 	.word	0x000075d0
        /*07b8*/ 	.word	0x00000067
        /*07bc*/ 	.word	0x00000040
        /*07c0*/ 	.short	0x010a
        /*07c2*/ 	.byte	0xff
	.zero		1


	//   ....[106]....
        /*07c4*/ 	.word	0x00007700
        /*07c8*/ 	.word	0x00000000
        /*07cc*/ 	.word	0x00000000
        /*07d0*/ 	.short	0x0101
        /*07d2*/ 	.byte	0xff
	.zero		1


	//   ....[107]....
        /*07d4*/ 	.word	0x00008290
        /*07d8*/ 	.word	0x00000067
        /*07dc*/ 	.word	0x00000040
        /*07e0*/ 	.short	0x010a
        /*07e2*/ 	.byte	0xff
	.zero		1


	//   ....[108]....
        /*07e4*/ 	.word	0x00008360
        /*07e8*/ 	.word	0x00000067
        /*07ec*/ 	.word	0x00000040
        /*07f0*/ 	.short	0x010a
        /*07f2*/ 	.byte	0xff
	.zero		1


	//   ....[109]....
        /*07f4*/ 	.word	0x00008490
        /*07f8*/ 	.word	0x00000000
        /*07fc*/ 	.word	0x00000000
        /*0800*/ 	.short	0x0101
        /*0802*/ 	.byte	0xff
	.zero		1


	//   ....[110]....
        /*0804*/ 	.word	0x00009040
        /*0808*/ 	.word	0x00000066
        /*080c*/ 	.word	0x00000040
        /*0810*/ 	.short	0x010a
        /*0812*/ 	.byte	0xff
	.zero		1


	//   ....[111]....
        /*0814*/ 	.word	0x00009110
        /*0818*/ 	.word	0x00000066
        /*081c*/ 	.word	0x00000040
        /*0820*/ 	.short	0x010a
        /*0822*/ 	.byte	0xff
	.zero		1


	//   ....[112]....
        /*0824*/ 	.word	0x00009240
        /*0828*/ 	.word	0x00000000
        /*082c*/ 	.word	0x00000000
        /*0830*/ 	.short	0x0101
        /*0832*/ 	.byte	0xff
	.zero		1


	//   ....[113]....
        /*0834*/ 	.word	0x00009520
        /*0838*/ 	.word	0x0000005a
        /*083c*/ 	.word	0x00000000
        /*0840*/ 	.short	0x0101
        /*0842*/ 	.byte	0xff
	.zero		1


	//   ....[114]....
        /*0844*/ 	.word	0x00009ee0
        /*0848*/ 	.word	0x00000000
        /*084c*/ 	.word	0x00000100
        /*0850*/ 	.short	0x010a
        /*0852*/ 	.byte	0xff
	.zero		1


	//   ....[115]....
        /*0854*/ 	.word	0x00009f40
        /*0858*/ 	.word	0x00000000
        /*085c*/ 	.word	0x00000020
        /*0860*/ 	.short	0x010a
        /*0862*/ 	.byte	0xff
	.zero		1


	//   ....[116]....
        /*0864*/ 	.word	0x00009fa0
        /*0868*/ 	.word	0x00000000
        /*086c*/ 	.word	0x00000020
        /*0870*/ 	.short	0x010a
        /*0872*/ 	.byte	0xff
	.zero		1


	//   ....[117]....
        /*0874*/ 	.word	0x00009ff0
        /*0878*/ 	.word	0x00000003
        /*087c*/ 	.word	0x00000090
        /*0880*/ 	.short	0x010a
        /*0882*/ 	.byte	0xff
	.zero		1


	//   ....[118]....
        /*0884*/ 	.word	0x0000a050
        /*0888*/ 	.word	0x00000000
        /*088c*/ 	.word	0x00000000
        /*0890*/ 	.short	0x010a
        /*0892*/ 	.byte	0xff
	.zero		1


	//   ....[119]....
        /*0894*/ 	.word	0x0000a0b0
        /*0898*/ 	.word	0x00000000
        /*089c*/ 	.word	0x00000000
        /*08a0*/ 	.short	0x010a
        /*08a2*/ 	.byte	0xff
	.zero		1


	//   ....[120]....
        /*08a4*/ 	.word	0x0000a110
        /*08a8*/ 	.word	0x00000000
        /*08ac*/ 	.word	0x00000000
        /*08b0*/ 	.short	0x010a
        /*08b2*/ 	.byte	0xff
	.zero		1


	//   ....[121]....
        /*08b4*/ 	.word	0x0000a160
        /*08b8*/ 	.word	0x00000002
        /*08bc*/ 	.word	0x000000f0
        /*08c0*/ 	.short	0x010a
        /*08c2*/ 	.byte	0xff
	.zero		1


	//   ....[122]....
        /*08c4*/ 	.word	0x0000a1c0
        /*08c8*/ 	.word	0x00000002
        /*08cc*/ 	.word	0x000000a0
        /*08d0*/ 	.short	0x010a
        /*08d2*/ 	.byte	0xff
	.zero		1


	//   ....[123]....
        /*08d4*/ 	.word	0x0000a210
        /*08d8*/ 	.word	0x00000002
        /*08dc*/ 	.word	0x00000090
        /*08e0*/ 	.short	0x010a
        /*08e2*/ 	.byte	0xff
	.zero		1


	//   ....[124]....
        /*08e4*/ 	.word	0x0000a270
        /*08e8*/ 	.word	0x00000000
        /*08ec*/ 	.word	0x000000a0
        /*08f0*/ 	.short	0x010a
        /*08f2*/ 	.byte	0xff
	.zero		1


	//   ....[125]....
        /*08f4*/ 	.word	0x0000a2d0
        /*08f8*/ 	.word	0x00000000
        /*08fc*/ 	.word	0x00000008
        /*0900*/ 	.short	0x010a
        /*0902*/ 	.byte	0xff
	.zero		1


	//   ....[126]....
        /*0904*/ 	.word	0x0000a3b0
        /*0908*/ 	.word	0x00000000
        /*090c*/ 	.word	0x00000008
        /*0910*/ 	.short	0x010a
        /*0912*/ 	.byte	0xff
	.zero		1


	//   ....[127]....
        /*0914*/ 	.word	0x0000a400
        /*0918*/ 	.word	0x00000000
        /*091c*/ 	.word	0x00000090
        /*0920*/ 	.short	0x010a
        /*0922*/ 	.byte	0xff
	.zero		1


	//   ....[128]....
        /*0924*/ 	.word	0x0000a460
        /*0928*/ 	.word	0x00000000
        /*092c*/ 	.word	0x000000d0
        /*0930*/ 	.short	0x010a
        /*0932*/ 	.byte	0xff
	.zero		1


	//   ....[129]....
        /*0934*/ 	.word	0x0000a4c0
        /*0938*/ 	.word	0x00000000
        /*093c*/ 	.word	0x00000000
        /*0940*/ 	.short	0x010a
        /*0942*/ 	.byte	0xff
	.zero		1


	//   ....[130]....
        /*0944*/ 	.word	0x0000a520
        /*0948*/ 	.word	0x00000000
        /*094c*/ 	.word	0x00000000
        /*0950*/ 	.short	0x010a
        /*0952*/ 	.byte	0xff
	.zero		1


	//   ....[131]....
        /*0954*/ 	.word	0x0000a580
        /*0958*/ 	.word	0x00000000
        /*095c*/ 	.word	0x00000000
        /*0960*/ 	.short	0x010a
        /*0962*/ 	.byte	0xff
	.zero		1


	//   ....[132]....
        /*0964*/ 	.word	0x0000a5e0
        /*0968*/ 	.word	0x00000000
        /*096c*/ 	.word	0x00000000
        /*0970*/ 	.short	0x010a
        /*0972*/ 	.byte	0xff
	.zero		1


	//   ....[133]....
        /*0974*/ 	.word	0x0000a640
        /*0978*/ 	.word	0x00000000
        /*097c*/ 	.word	0x00000110
        /*0980*/ 	.short	0x010a
        /*0982*/ 	.byte	0xff
	.zero		1


	//   ....[134]....
        /*0984*/ 	.word	0x0000a690
        /*0988*/ 	.word	0x0000000c
        /*098c*/ 	.word	0x00000090
        /*0990*/ 	.short	0x010a
        /*0992*/ 	.byte	0xff
	.zero		1


	//   ....[135]....
        /*0994*/ 	.word	0x0000a6f0
        /*0998*/ 	.word	0x00000000
        /*099c*/ 	.word	0x00000088
        /*09a0*/ 	.short	0x010a
        /*09a2*/ 	.byte	0xff
	.zero		1


	//   ....[136]....
        /*09a4*/ 	.word	0x0000a750
        /*09a8*/ 	.word	0x00000000
        /*09ac*/ 	.word	0x00000060
        /*09b0*/ 	.short	0x010a
        /*09b2*/ 	.byte	0xff
	.zero		1


	//   ....[137]....
        /*09b4*/ 	.word	0x0000a7b0
        /*09b8*/ 	.word	0x00000000
        /*09bc*/ 	.word	0x00000068
        /*09c0*/ 	.short	0x010a
        /*09c2*/ 	.byte	0xff
	.zero		1


	//   ....[138]....
        /*09c4*/ 	.word	0x0000a810
        /*09c8*/ 	.word	0x00000000
        /*09cc*/ 	.word	0x00000070
        /*09d0*/ 	.short	0x010a
        /*09d2*/ 	.byte	0xff
	.zero		1


	//   ....[139]....
        /*09d4*/ 	.word	0x0000a870
        /*09d8*/ 	.word	0x00000000
        /*09dc*/ 	.word	0x00000078
        /*09e0*/ 	.short	0x010a
        /*09e2*/ 	.byte	0xff
	.zero		1


	//   ....[140]....
        /*09e4*/ 	.word	0x0000a8d0
        /*09e8*/ 	.word	0x00000000
        /*09ec*/ 	.word	0x00000060
        /*09f0*/ 	.short	0x010a
        /*09f2*/ 	.byte	0xff
	.zero		1


	//   ....[141]....
        /*09f4*/ 	.word	0x0000a930
        /*09f8*/ 	.word	0x00000000
        /*09fc*/ 	.word	0x00000068
        /*0a00*/ 	.short	0x010a
        /*0a02*/ 	.byte	0xff
	.zero		1


	//   ....[142]....
        /*0a04*/ 	.word	0x0000a990
        /*0a08*/ 	.word	0x00000000
        /*0a0c*/ 	.word	0x00000070
        /*0a10*/ 	.short	0x010a
        /*0a12*/ 	.byte	0xff
	.zero		1


	//   ....[143]....
        /*0a14*/ 	.word	0x0000a9e0
        /*0a18*/ 	.word	0x00000003
        /*0a1c*/ 	.word	0x00000090
        /*0a20*/ 	.short	0x010a
        /*0a22*/ 	.byte	0xff
	.zero		1


	//   ....[144]....
        /*0a24*/ 	.word	0x0000aa30
        /*0a28*/ 	.word	0x00000005
        /*0a2c*/ 	.word	0x00000040
        /*0a30*/ 	.short	0x010a
        /*0a32*/ 	.byte	0xff
	.zero		1


	//   ....[145]....
        /*0a34*/ 	.word	0x0000aa80
        /*0a38*/ 	.word	0x0000005a
        /*0a3c*/ 	.word	0x000000b0
        /*0a40*/ 	.short	0x010a
        /*0a42*/ 	.byte	0xff
	.zero		1


	//   ....[146]....
        /*0a44*/ 	.word	0x0000aad0
        /*0a48*/ 	.word	0x00000067
        /*0a4c*/ 	.word	0x00000040
        /*0a50*/ 	.short	0x010a
        /*0a52*/ 	.byte	0xff
	.zero		1


	//   ....[147]....
        /*0a54*/ 	.word	0x0000ab20
        /*0a58*/ 	.word	0x00000067
        /*0a5c*/ 	.word	0x00000040
        /*0a60*/ 	.short	0x010a
        /*0a62*/ 	.byte	0xff
	.zero		1


	//   ....[148]....
        /*0a64*/ 	.word	0x0000ab70
        /*0a68*/ 	.word	0x00000066
        /*0a6c*/ 	.word	0x00000040
        /*0a70*/ 	.short	0x010a
        /*0a72*/ 	.byte	0xff
	.zero		1


	//----- nvinfo : EIATTR_NUM_MBARRIERS
	.align		4
.L_48:
        /*0a74*/ 	.byte	0x03, 0x38
        /*0a76*/ 	.short	0x0023


	//----- nvinfo : EIATTR_EXIT_INSTR_OFFSETS
	.align		4
        /*0a78*/ 	.byte	0x04, 0x1c
        /*0a7a*/ 	.short	(.L_50 - .L_49)


	//   ....[0]....
.L_49:
        /*0a7c*/ 	.word	0x00002ae0


	//   ....[1]....
        /*0a80*/ 	.word	0x00002fd0


	//   ....[2]....
        /*0a84*/ 	.word	0x00003030


	//   ....[3]....
        /*0a88*/ 	.word	0x000043b0


	//   ....[4]....
        /*0a8c*/ 	.word	0x000056c0


	//   ....[5]....
        /*0a90*/ 	.word	0x00005700


	//   ....[6]....
        /*0a94*/ 	.word	0x00009ed0


	//----- nvinfo : EIATTR_MAX_THREADS
	.align		4
.L_50:
        /*0a98*/ 	.byte	0x04, 0x05
        /*0a9a*/ 	.short	(.L_52 - .L_51)
.L_51:
        /*0a9c*/ 	.word	0x00000100
        /*0aa0*/ 	.word	0x00000001
        /*0aa4*/ 	.word	0x00000001


	//----- nvinfo : EIATTR_CRS_STACK_SIZE
	.align		4
.L_52:
        /*0aa8*/ 	.byte	0x04, 0x1e
        /*0aaa*/ 	.short	(.L_54 - .L_53)
.L_53:
        /*0aac*/ 	.word	0x00000000


	//----- nvinfo : EIATTR_CBANK_PARAM_SIZE
	.align		4
.L_54:
        /*0ab0*/ 	.byte	0x03, 0x19
        /*0ab2*/ 	.short	0x0800


	//----- nvinfo : EIATTR_PARAM_CBANK
	.align		4
        /*0ab4*/ 	.byte	0x04, 0x0a
        /*0ab6*/ 	.short	(.L_56 - .L_55)
	.align		4
.L_55:
        /*0ab8*/ 	.word	index@(.nv.constant0._ZN7cutlass13device_kernelINS_4gemm6kernel13GemmUniversalIN4cute5tupleIJiiiiEEENS1_10collective13CollectiveMmaINS1_35MainloopSm100TmaUmmaWarpSpecializedILi4ELi2ELi4ENS5_IJNS4_1CILi2EEESB_NSA_ILi1EEEEEEEENS5_IJNSA_ILi128EEENSA_ILi256EEESF_EEENS_12float_e5m2_tENS5_IJlSC_lEEESI_SJ_NS4_8TiledMMAINS4_8MMA_AtomIJNS4_10MMA_TraitsINS4_25SM100_MMA_F8F6F4_2x1SM_SSEJSI_SI_fSF_SG_NS4_17integral_constantINS4_4UMMA5MajorELSQ_0EEESR_NSO_INSP_7ScaleInELSS_0EEEST_EEEEEENS4_6LayoutINS5_IJSC_SC_SC_EEENS5_IJNSA_ILi0EEESY_SY_EEEEENS5_IJNS4_10UnderscoreES11_S11_EEEEENS4_28SM100_TMA_2SM_LOAD_MULTICASTENS4_14ComposedLayoutINS4_7SwizzleILi3ELi4ELi3EEENS4_18smem_ptr_flag_bitsILi8EEENSW_INS5_IJNSA_ILi8EEESF_EEENS5_IJSF_SC_EEEEEEEvNS4_8identityENS4_18SM100_TMA_2SM_LOADES1E_vS1F_EENS_8epilogue10collective18CollectiveEpilogueINS1I_23Sm100TmaWarpSpecializedILi4ELi2ELi32ELb0ELb0EEEJNS5_IJNSA_ILi64EEESG_SF_EEENS5_IJNSW_IS1N_SC_EENSW_INS5_IJNSA_ILi32EEESB_EEENS5_IJSC_SF_EEEEEEEESI_SJ_SI_SJ_NS1I_6fusion15FusionCallbacksIS1M_NS1V_17LinearCombinationISI_fSI_fLNS_15FloatRoundStyleE2EEES1O_S1U_JEEENS4_5SM1004TMEM4LOAD26SM100_TMEM_LOAD_32dp32b32xENS4_13SM90_TMA_LOADENS15_INS16_ILi1ELi4ELi3EEES19_NSW_INS5_IJS1A_S1Q_EEENS5_IJS1Q_SC_EEEEEEENS4_39AutoVectorizingCopyWithAssumedAlignmentILi128EEENS4_14SM90_TMA_STOREES2A_S2C_S2C_EEEvvEEEEvNT_6ParamsE)
        /*0abc*/ 	.short	0x0380
        /*0abe*/ 	.short	0x0800


	//----- nvinfo : EIATTR_SW_WAR
	.align		4
.L_56:
        /*0ac0*/ 	.byte	0x04, 0x36
        /*0ac2*/ 	.short	(.L_58 - .L_57)
.L_57:
        /*0ac4*/ 	.word	0x00000008
.L_58:


//--------------------- .nv.callgraph             --------------------------
	.section	.nv.callgraph,"",@"SHT_CUDA_CALLGRAPH"
	.align	4
	.sectionentsize	8
	.align		4
        /*0000*/ 	.word	0x00000000
	.align		4
        /*0004*/ 	.word	0xffffffff
	.align		4
        /*0008*/ 	.word	index@(_ZN7cutlass13device_kernelINS_4gemm6kernel13GemmUniversalIN4cute5tupleIJiiiiEEENS1_10collective13CollectiveMmaINS1_35MainloopSm100TmaUmmaWarpSpecializedILi4ELi2ELi4ENS5_IJNS4_1CILi2EEESB_NSA_ILi1EEEEEEEENS5_IJNSA_ILi128EEENSA_ILi256EEESF_EEENS_12float_e5m2_tENS5_IJlSC_lEEESI_SJ_NS4_8TiledMMAINS4_8MMA_AtomIJNS4_10MMA_TraitsINS4_25SM100_MMA_F8F6F4_2x1SM_SSEJSI_SI_fSF_SG_NS4_17integral_constantINS4_4UMMA5MajorELSQ_0EEESR_NSO_INSP_7ScaleInELSS_0EEEST_EEEEEENS4_6LayoutINS5_IJSC_SC_SC_EEENS5_IJNSA_ILi0EEESY_SY_EEEEENS5_IJNS4_10UnderscoreES11_S11_EEEEENS4_28SM100_TMA_2SM_LOAD_MULTICASTENS4_14ComposedLayoutINS4_7SwizzleILi3ELi4ELi3EEENS4_18smem_ptr_flag_bitsILi8EEENSW_INS5_IJNSA_ILi8EEESF_EEENS5_IJSF_SC_EEEEEEEvNS4_8identityENS4_18SM100_TMA_2SM_LOADES1E_vS1F_EENS_8epilogue10collective18CollectiveEpilogueINS1I_23Sm100TmaWarpSpecializedILi4ELi2ELi32ELb0ELb0EEEJNS5_IJNSA_ILi64EEESG_SF_EEENS5_IJNSW_IS1N_SC_EENSW_INS5_IJNSA_ILi32EEESB_EEENS5_IJSC_SF_EEEEEEEESI_SJ_SI_SJ_NS1I_6fusion15FusionCallbacksIS1M_NS1V_17LinearCombinationISI_fSI_fLNS_15FloatRoundStyleE2EEES1O_S1U_JEEENS4_5SM1004TMEM4LOAD26SM100_TMEM_LOAD_32dp32b32xENS4_13SM90_TMA_LOADENS15_INS16_ILi1ELi4ELi3EEES19_NSW_INS5_IJS1A_S1Q_EEENS5_IJS1Q_SC_EEEEEEENS4_39AutoVectorizingCopyWithAssumedAlignmentILi128EEENS4_14SM90_TMA_STOREES2A_S2C_S2C_EEEvvEEEEvNT_6ParamsE)
	.align		4
        /*000c*/ 	.word	index@(__assertfail)
	.align		4
        /*0010*/ 	.word	0x00000000
	.align		4
        /*0014*/ 	.word	0xfffffffe
	.align		4
        /*0018*/ 	.word	0x00000000
	.align		4
        /*001c*/ 	.word	0xfffffffd
	.align		4
        /*0020*/ 	.word	0x00000000
	.align		4
        /*0024*/ 	.word	0xfffffffc


//--------------------- .nv.constant4             --------------------------
	.section	.nv.constant4,"a",@progbits
	.align	8
	.align		8
.nv.constant4:
        /*0000*/ 	.dword	__assertfail
	.align		8
        /*0008*/ 	.dword	__unnamed_1
	.align		8
        /*0010*/ 	.dword	__unnamed_2
	.align		8
        /*0018*/ 	.dword	__unnamed_3
	.align		8
        /*0020*/ 	.dword	_ZN39_INTERNAL_4e290d6f_4_k_cu_34760b81_94214cuda3std3__45__cpo5beginE
	.align		8
        /*0028*/ 	.dword	_ZN39_INTERNAL_4e290d6f_4_k_cu_34760b81_94214cuda3std3__45__cpo3endE
	.align		8
        /*0030*/ 	.dword	_ZN39_INTERNAL_4e290d6f_4_k_cu_34760b81_94214cuda3std3__45__cpo6cbeginE
	.align		8
        /*0038*/ 	.dword	_ZN39_INTERNAL_4e290d6f_4_k_cu_34760b81_94214cuda3std3__45__cpo4cendE
	.align		8
        /*0040*/ 	.dword	_ZN39_INTERNAL_4e290d6f_4_k_cu_34760b81_94214cuda3std3__441_GLOBAL__N__4e290d6f_4_k_cu_34760b81_94216ignoreE
	.align		8
        /*0048*/ 	.dword	_ZN39_INTERNAL_4e290d6f_4_k_cu_34760b81_94214cuda3std3__419piecewise_constructE
	.align		8
        /*0050*/ 	.dword	_ZN39_INTERNAL_4e290d6f_4_k_cu_34760b81_94214cuda3std3__48in_placeE
	.align		8
        /*0058*/ 	.dword	_ZN39_INTERNAL_4e290d6f_4_k_cu_34760b81_94214cuda3std6ranges3__45__cpo4swapE
	.align		8
        /*0060*/ 	.dword	_ZN39_INTERNAL_4e290d6f_4_k_cu_34760b81_94214cuda3std6ranges3__45__cpo9iter_moveE
	.align		8
        /*0068*/ 	.dword	_ZN39_INTERNAL_4e290d6f_4_k_cu_34760b81_94214cute7productE
	.align		8
        /*0070*/ 	.dword	_ZN39_INTERNAL_4e290d6f_4_k_cu_34760b81_94214cute1_E
	.align		8
        /*0078*/ 	.dword	$str$25
	.align		8
        /*0080*/ 	.dword	$str$26
	.align		8
        /*0088*/ 	.dword	$str$27
	.align		8
        /*0090*/ 	.dword	$str$28


//--------------------- .text._ZN7cutlass13device_kernelINS_4gemm6kernel13GemmUniversalIN4cute5tupleIJiiiiEEENS1_10collective13CollectiveMmaINS1_35MainloopSm100TmaUmmaWarpSpecializedILi4ELi2ELi4ENS5_IJNS4_1CILi2EEESB_NSA_ILi1EEEEEEEENS5_IJNSA_ILi128EEENSA_ILi256EEESF_EEENS_12float_e5m2_tENS5_IJlSC_lEEESI_SJ_NS4_8TiledMMAINS4_8MMA_AtomIJNS4_10MMA_TraitsINS4_25SM100_MMA_F8F6F4_2x1SM_SSEJSI_SI_fSF_SG_NS4_17integral_constantINS4_4UMMA5MajorELSQ_0EEESR_NSO_INSP_7ScaleInELSS_0EEEST_EEEEEENS4_6LayoutINS5_IJSC_SC_SC_EEENS5_IJNSA_ILi0EEESY_SY_EEEEENS5_IJNS4_10UnderscoreES11_S11_EEEEENS4_28SM100_TMA_2SM_LOAD_MULTICASTENS4_14ComposedLayoutINS4_7SwizzleILi3ELi4ELi3EEENS4_18smem_ptr_flag_bitsILi8EEENSW_INS5_IJNSA_ILi8EEESF_EEENS5_IJSF_SC_EEEEEEEvNS4_8identityENS4_18SM100_TMA_2SM_LOADES1E_vS1F_EENS_8epilogue10collective18CollectiveEpilogueINS1I_23Sm100TmaWarpSpecializedILi4ELi2ELi32ELb0ELb0EEEJNS5_IJNSA_ILi64EEESG_SF_EEENS5_IJNSW_IS1N_SC_EENSW_INS5_IJNSA_ILi32EEESB_EEENS5_IJSC_SF_EEEEEEEESI_SJ_SI_SJ_NS1I_6fusion15FusionCallbacksIS1M_NS1V_17LinearCombinationISI_fSI_fLNS_15FloatRoundStyleE2EEES1O_S1U_JEEENS4_5SM1004TMEM4LOAD26SM100_TMEM_LOAD_32dp32b32xENS4_13SM90_TMA_LOADENS15_INS16_ILi1ELi4ELi3EEES19_NSW_INS5_IJS1A_S1Q_EEENS5_IJS1Q_SC_EEEEEEENS4_39AutoVectorizingCopyWithAssumedAlignmentILi128EEENS4_14SM90_TMA_STOREES2A_S2C_S2C_EEEvvEEEEvNT_6ParamsE --------------------------
	.section	.text._ZN7cutlass13device_kernelINS_4gemm6kernel13GemmUniversalIN4cute5tupleIJiiiiEEENS1_10collective13CollectiveMmaINS1_35MainloopSm100TmaUmmaWarpSpecializedILi4ELi2ELi4ENS5_IJNS4_1CILi2EEESB_NSA_ILi1EEEEEEEENS5_IJNSA_ILi128EEENSA_ILi256EEESF_EEENS_12float_e5m2_tENS5_IJlSC_lEEESI_SJ_NS4_8TiledMMAINS4_8MMA_AtomIJNS4_10MMA_TraitsINS4_25SM100_MMA_F8F6F4_2x1SM_SSEJSI_SI_fSF_SG_NS4_17integral_constantINS4_4UMMA5MajorELSQ_0EEESR_NSO_INSP_7ScaleInELSS_0EEEST_EEEEEENS4_6LayoutINS5_IJSC_SC_SC_EEENS5_IJNSA_ILi0EEESY_SY_EEEEENS5_IJNS4_10UnderscoreES11_S11_EEEEENS4_28SM100_TMA_2SM_LOAD_MULTICASTENS4_14ComposedLayoutINS4_7SwizzleILi3ELi4ELi3EEENS4_18smem_ptr_flag_bitsILi8EEENSW_INS5_IJNSA_ILi8EEESF_EEENS5_IJSF_SC_EEEEEEEvNS4_8identityENS4_18SM100_TMA_2SM_LOADES1E_vS1F_EENS_8epilogue10collective18CollectiveEpilogueINS1I_23Sm100TmaWarpSpecializedILi4ELi2ELi32ELb0ELb0EEEJNS5_IJNSA_ILi64EEESG_SF_EEENS5_IJNSW_IS1N_SC_EENSW_INS5_IJNSA_ILi32EEESB_EEENS5_IJSC_SF_EEEEEEEESI_SJ_SI_SJ_NS1I_6fusion15FusionCallbacksIS1M_NS1V_17LinearCombinationISI_fSI_fLNS_15FloatRoundStyleE2EEES1O_S1U_JEEENS4_5SM1004TMEM4LOAD26SM100_TMEM_LOAD_32dp32b32xENS4_13SM90_TMA_LOADENS15_INS16_ILi1ELi4ELi3EEES19_NSW_INS5_IJS1A_S1Q_EEENS5_IJS1Q_SC_EEEEEEENS4_39AutoVectorizingCopyWithAssumedAlignmentILi128EEENS4_14SM90_TMA_STOREES2A_S2C_S2C_EEEvvEEEEvNT_6ParamsE,"ax",@progbits
	.align	128
.text._ZN7cutlass13device_kernelINS_4gemm6kernel13GemmUniversalIN4cute5tupleIJiiiiEEENS1_10collective13CollectiveMmaINS1_35MainloopSm100TmaUmmaWarpSpecializedILi4ELi2ELi4ENS5_IJNS4_1CILi2EEESB_NSA_ILi1EEEEEEEENS5_IJNSA_ILi128EEENSA_ILi256EEESF_EEENS_12float_e5m2_tENS5_IJlSC_lEEESI_SJ_NS4_8TiledMMAINS4_8MMA_AtomIJNS4_10MMA_TraitsINS4_25SM100_MMA_F8F6F4_2x1SM_SSEJSI_SI_fSF_SG_NS4_17integral_constantINS4_4UMMA5MajorELSQ_0EEESR_NSO_INSP_7ScaleInELSS_0EEEST_EEEEEENS4_6LayoutINS5_IJSC_SC_SC_EEENS5_IJNSA_ILi0EEESY_SY_EEEEENS5_IJNS4_10UnderscoreES11_S11_EEEEENS4_28SM100_TMA_2SM_LOAD_MULTICASTENS4_14ComposedLayoutINS4_7SwizzleILi3ELi4ELi3EEENS4_18smem_ptr_flag_bitsILi8EEENSW_INS5_IJNSA_ILi8EEESF_EEENS5_IJSF_SC_EEEEEEEvNS4_8identityENS4_18SM100_TMA_2SM_LOADES1E_vS1F_EENS_8epilogue10collective18CollectiveEpilogueINS1I_23Sm100TmaWarpSpecializedILi4ELi2ELi32ELb0ELb0EEEJNS5_IJNSA_ILi64EEESG_SF_EEENS5_IJNSW_IS1N_SC_EENSW_INS5_IJNSA_ILi32EEESB_EEENS5_IJSC_SF_EEEEEEEESI_SJ_SI_SJ_NS1I_6fusion15FusionCallbacksIS1M_NS1V_17LinearCombinationISI_fSI_fLNS_15FloatRoundStyleE2EEES1O_S1U_JEEENS4_5SM1004TMEM4LOAD26SM100_TMEM_LOAD_32dp32b32xENS4_13SM90_TMA_LOADENS15_INS16_ILi1ELi4ELi3EEES19_NSW_INS5_IJS1A_S1Q_EEENS5_IJS1Q_SC_EEEEEEENS4_39AutoVectorizingCopyWithAssumedAlignmentILi128EEENS4_14SM90_TMA_STOREES2A_S2C_S2C_EEEvvEEEEvNT_6ParamsE:
        .type           _ZN7cutlass13device_kernelINS_4gemm6kernel13GemmUniversalIN4cute5tupleIJiiiiEEENS1_10collective13CollectiveMmaINS1_35MainloopSm100TmaUmmaWarpSpecializedILi4ELi2ELi4ENS5_IJNS4_1CILi2EEESB_NSA_ILi1EEEEEEEENS5_IJNSA_ILi128EEENSA_ILi256EEESF_EEENS_12float_e5m2_tENS5_IJlSC_lEEESI_SJ_NS4_8TiledMMAINS4_8MMA_AtomIJNS4_10MMA_TraitsINS4_25SM100_MMA_F8F6F4_2x1SM_SSEJSI_SI_fSF_SG_NS4_17integral_constantINS4_4UMMA5MajorELSQ_0EEESR_NSO_INSP_7ScaleInELSS_0EEEST_EEEEEENS4_6LayoutINS5_IJSC_SC_SC_EEENS5_IJNSA_ILi0EEESY_SY_EEEEENS5_IJNS4_10UnderscoreES11_S11_EEEEENS4_28SM100_TMA_2SM_LOAD_MULTICASTENS4_14ComposedLayoutINS4_7SwizzleILi3ELi4ELi3EEENS4_18smem_ptr_flag_bitsILi8EEENSW_INS5_IJNSA_ILi8EEESF_EEENS5_IJSF_SC_EEEEEEEvNS4_8identityENS4_18SM100_TMA_2SM_LOADES1E_vS1F_EENS_8epilogue10collective18CollectiveEpilogueINS1I_23Sm100TmaWarpSpecializedILi4ELi2ELi32ELb0ELb0EEEJNS5_IJNSA_ILi64EEESG_SF_EEENS5_IJNSW_IS1N_SC_EENSW_INS5_IJNSA_ILi32EEESB_EEENS5_IJSC_SF_EEEEEEEESI_SJ_SI_SJ_NS1I_6fusion15FusionCallbacksIS1M_NS1V_17LinearCombinationISI_fSI_fLNS_15FloatRoundStyleE2EEES1O_S1U_JEEENS4_5SM1004TMEM4LOAD26SM100_TMEM_LOAD_32dp32b32xENS4_13SM90_TMA_LOADENS15_INS16_ILi1ELi4ELi3EEES19_NSW_INS5_IJS1A_S1Q_EEENS5_IJS1Q_SC_EEEEEEENS4_39AutoVectorizingCopyWithAssumedAlignmentILi128EEENS4_14SM90_TMA_STOREES2A_S2C_S2C_EEEvvEEEEvNT_6ParamsE,@function
        .size           _ZN7cutlass13device_kernelINS_4gemm6kernel13GemmUniversalIN4cute5tupleIJiiiiEEENS1_10collective13CollectiveMmaINS1_35MainloopSm100TmaUmmaWarpSpecializedILi4ELi2ELi4ENS5_IJNS4_1CILi2EEESB_NSA_ILi1EEEEEEEENS5_IJNSA_ILi128EEENSA_ILi256EEESF_EEENS_12float_e5m2_tENS5_IJlSC_lEEESI_SJ_NS4_8TiledMMAINS4_8MMA_AtomIJNS4_10MMA_TraitsINS4_25SM100_MMA_F8F6F4_2x1SM_SSEJSI_SI_fSF_SG_NS4_17integral_constantINS4_4UMMA5MajorELSQ_0EEESR_NSO_INSP_7ScaleInELSS_0EEEST_EEEEEENS4_6LayoutINS5_IJSC_SC_SC_EEENS5_IJNSA_ILi0EEESY_SY_EEEEENS5_IJNS4_10UnderscoreES11_S11_EEEEENS4_28SM100_TMA_2SM_LOAD_MULTICASTENS4_14ComposedLayoutINS4_7SwizzleILi3ELi4ELi3EEENS4_18smem_ptr_flag_bitsILi8EEENSW_INS5_IJNSA_ILi8EEESF_EEENS5_IJSF_SC_EEEEEEEvNS4_8identityENS4_18SM100_TMA_2SM_LOADES1E_vS1F_EENS_8epilogue10collective18CollectiveEpilogueINS1I_23Sm100TmaWarpSpecializedILi4ELi2ELi32ELb0ELb0EEEJNS5_IJNSA_ILi64EEESG_SF_EEENS5_IJNSW_IS1N_SC_EENSW_INS5_IJNSA_ILi32EEESB_EEENS5_IJSC_SF_EEEEEEEESI_SJ_SI_SJ_NS1I_6fusion15FusionCallbacksIS1M_NS1V_17LinearCombinationISI_fSI_fLNS_15FloatRoundStyleE2EEES1O_S1U_JEEENS4_5SM1004TMEM4LOAD26SM100_TMEM_LOAD_32dp32b32xENS4_13SM90_TMA_LOADENS15_INS16_ILi1ELi4ELi3EEES19_NSW_INS5_IJS1A_S1Q_EEENS5_IJS1Q_SC_EEEEEEENS4_39AutoVectorizingCopyWithAssumedAlignmentILi128EEENS4_14SM90_TMA_STOREES2A_S2C_S2C_EEEvvEEEEvNT_6ParamsE,(.L_x_191 - _ZN7cutlass13device_kernelINS_4gemm6kernel13GemmUniversalIN4cute5tupleIJiiiiEEENS1_10collective13CollectiveMmaINS1_35MainloopSm100TmaUmmaWarpSpecializedILi4ELi2ELi4ENS5_IJNS4_1CILi2EEESB_NSA_ILi1EEEEEEEENS5_IJNSA_ILi128EEENSA_ILi256EEESF_EEENS_12float_e5m2_tENS5_IJlSC_lEEESI_SJ_NS4_8TiledMMAINS4_8MMA_AtomIJNS4_10MMA_TraitsINS4_25SM100_MMA_F8F6F4_2x1SM_SSEJSI_SI_fSF_SG_NS4_17integral_constantINS4_4UMMA5MajorELSQ_0EEESR_NSO_INSP_7ScaleInELSS_0EEEST_EEEEEENS4_6LayoutINS5_IJSC_SC_SC_EEENS5_IJNSA_ILi0EEESY_SY_EEEEENS5_IJNS4_10UnderscoreES11_S11_EEEEENS4_28SM100_TMA_2SM_LOAD_MULTICASTENS4_14ComposedLayoutINS4_7SwizzleILi3ELi4ELi3EEENS4_18smem_ptr_flag_bitsILi8EEENSW_INS5_IJNSA_ILi8EEESF_EEENS5_IJSF_SC_EEEEEEEvNS4_8identityENS4_18SM100_TMA_2SM_LOADES1E_vS1F_EENS_8epilogue10collective18CollectiveEpilogueINS1I_23Sm100TmaWarpSpecializedILi4ELi2ELi32ELb0ELb0EEEJNS5_IJNSA_ILi64EEESG_SF_EEENS5_IJNSW_IS1N_SC_EENSW_INS5_IJNSA_ILi32EEESB_EEENS5_IJSC_SF_EEEEEEEESI_SJ_SI_SJ_NS1I_6fusion15FusionCallbacksIS1M_NS1V_17LinearCombinationISI_fSI_fLNS_15FloatRoundStyleE2EEES1O_S1U_JEEENS4_5SM1004TMEM4LOAD26SM100_TMEM_LOAD_32dp32b32xENS4_13SM90_TMA_LOADENS15_INS16_ILi1ELi4ELi3EEES19_NSW_INS5_IJS1A_S1Q_EEENS5_IJS1Q_SC_EEEEEEENS4_39AutoVectorizingCopyWithAssumedAlignmentILi128EEENS4_14SM90_TMA_STOREES2A_S2C_S2C_EEEvvEEEEvNT_6ParamsE)
        .other          _ZN7cutlass13device_kernelINS_4gemm6kernel13GemmUniversalIN4cute5tupleIJiiiiEEENS1_10collective13CollectiveMmaINS1_35MainloopSm100TmaUmmaWarpSpecializedILi4ELi2ELi4ENS5_IJNS4_1CILi2EEESB_NSA_ILi1EEEEEEEENS5_IJNSA_ILi128EEENSA_ILi256EEESF_EEENS_12float_e5m2_tENS5_IJlSC_lEEESI_SJ_NS4_8TiledMMAINS4_8MMA_AtomIJNS4_10MMA_TraitsINS4_25SM100_MMA_F8F6F4_2x1SM_SSEJSI_SI_fSF_SG_NS4_17integral_constantINS4_4UMMA5MajorELSQ_0EEESR_NSO_INSP_7ScaleInELSS_0EEEST_EEEEEENS4_6LayoutINS5_IJSC_SC_SC_EEENS5_IJNSA_ILi0EEESY_SY_EEEEENS5_IJNS4_10UnderscoreES11_S11_EEEEENS4_28SM100_TMA_2SM_LOAD_MULTICASTENS4_14ComposedLayoutINS4_7SwizzleILi3ELi4ELi3EEENS4_18smem_ptr_flag_bitsILi8EEENSW_INS5_IJNSA_ILi8EEESF_EEENS5_IJSF_SC_EEEEEEEvNS4_8identityENS4_18SM100_TMA_2SM_LOADES1E_vS1F_EENS_8epilogue10collective18CollectiveEpilogueINS1I_23Sm100TmaWarpSpecializedILi4ELi2ELi32ELb0ELb0EEEJNS5_IJNSA_ILi64EEESG_SF_EEENS5_IJNSW_IS1N_SC_EENSW_INS5_IJNSA_ILi32EEESB_EEENS5_IJSC_SF_EEEEEEEESI_SJ_SI_SJ_NS1I_6fusion15FusionCallbacksIS1M_NS1V_17LinearCombinationISI_fSI_fLNS_15FloatRoundStyleE2EEES1O_S1U_JEEENS4_5SM1004TMEM4LOAD26SM100_TMEM_LOAD_32dp32b32xENS4_13SM90_TMA_LOADENS15_INS16_ILi1ELi4ELi3EEES19_NSW_INS5_IJS1A_S1Q_EEENS5_IJS1Q_SC_EEEEEEENS4_39AutoVectorizingCopyWithAssumedAlignmentILi128EEENS4_14SM90_TMA_STOREES2A_S2C_S2C_EEEvvEEEEvNT_6ParamsE,@"STO_CUDA_ENTRY STV_DEFAULT"
_ZN7cutlass13device_kernelINS_4gemm6kernel13GemmUniversalIN4cute5tupleIJiiiiEEENS1_10collective13CollectiveMmaINS1_35MainloopSm100TmaUmmaWarpSpecializedILi4ELi2ELi4ENS5_IJNS4_1CILi2EEESB_NSA_ILi1EEEEEEEENS5_IJNSA_ILi128EEENSA_ILi256EEESF_EEENS_12float_e5m2_tENS5_IJlSC_lEEESI_SJ_NS4_8TiledMMAINS4_8MMA_AtomIJNS4_10MMA_TraitsINS4_25SM100_MMA_F8F6F4_2x1SM_SSEJSI_SI_fSF_SG_NS4_17integral_constantINS4_4UMMA5MajorELSQ_0EEESR_NSO_INSP_7ScaleInELSS_0EEEST_EEEEEENS4_6LayoutINS5_IJSC_SC_SC_EEENS5_IJNSA_ILi0EEESY_SY_EEEEENS5_IJNS4_10UnderscoreES11_S11_EEEEENS4_28SM100_TMA_2SM_LOAD_MULTICASTENS4_14ComposedLayoutINS4_7SwizzleILi3ELi4ELi3EEENS4_18smem_ptr_flag_bitsILi8EEENSW_INS5_IJNSA_ILi8EEESF_EEENS5_IJSF_SC_EEEEEEEvNS4_8identityENS4_18SM100_TMA_2SM_LOADES1E_vS1F_EENS_8epilogue10collective18CollectiveEpilogueINS1I_23Sm100TmaWarpSpecializedILi4ELi2ELi32ELb0ELb0EEEJNS5_IJNSA_ILi64EEESG_SF_EEENS5_IJNSW_IS1N_SC_EENSW_INS5_IJNSA_ILi32EEESB_EEENS5_IJSC_SF_EEEEEEEESI_SJ_SI_SJ_NS1I_6fusion15FusionCallbacksIS1M_NS1V_17LinearCombinationISI_fSI_fLNS_15FloatRoundStyleE2EEES1O_S1U_JEEENS4_5SM1004TMEM4LOAD26SM100_TMEM_LOAD_32dp32b32xENS4_13SM90_TMA_LOADENS15_INS16_ILi1ELi4ELi3EEES19_NSW_INS5_IJS1A_S1Q_EEENS5_IJS1Q_SC_EEEEEEENS4_39AutoVectorizingCopyWithAssumedAlignmentILi128EEENS4_14SM90_TMA_STOREES2A_S2C_S2C_EEEvvEEEEvNT_6ParamsE:
[----:B------:R-:W1:Y:S01]  /*0000*/  LDC R1, c[0x0][0x37c] ;  /* 0x0000df00ff017b82 */ /* 0x000e620000000800 */
[----:B------:R-:W2:Y:S01]  /*0010*/  S2R R97, SR_TID.X ;  /* 0x0000000000617919 */ /* 0x000ea20000002100 */
[----:B------:R-:W3:Y:S06]  /*0020*/  LDCU.64 UR8, c[0x0][0x890] ;  /* 0x00011200ff0877ac */ /* 0x000eec0008000a00 */
[----:B------:R-:W4:Y:S01]  /*0030*/  S2UR UR58, SR_CgaCtaId ;  /* 0x00000000003a79c3 */ /* 0x000f220000008800 */
[----:B------:R-:W-:Y:S02]  /*0040*/  PRMT R86, RZ, 0x7610, R86 ;  /* 0x00007610ff567816 */ /* 0x000fe40000000056 */
[----:B------:R-:W-:Y:S01]  /*0050*/  ELECT P1, URZ, PT ;  /* 0x0000000000ff782f */ /* 0x000fe20003820000 */
[----:B---3--:R-:W-:-:S04]  /*0060*/  UISETP.NE.U32.AND UP0, UPT, UR8, URZ, UPT ;  /* 0x000000ff0800728c */ /* 0x008fc8000bf05070 */
[----:B------:R-:W-:Y:S02]  /*0070*/  UISETP.NE.AND.EX UP0, UPT, UR9, URZ, UPT, UP0 ;  /* 0x000000ff0900728c */ /* 0x000fe4000bf05300 */
[----:B----4-:R-:W-:Y:S02]  /*0080*/  ULOP3.LUT UR47, UR58, 0x1, URZ, 0xc0, !UPT ;  /* 0x000000013a2f7892 */ /* 0x010fe4000f8ec0ff */
[----:B------:R-:W-:Y:S01]  /*0090*/  ULOP3.LUT UR46, UR58, 0x1, URZ, 0x3c, !UPT ;  /* 0x000000013a2e7892 */ /* 0x000fe2000f8e3cff */
[----:B--2---:R-:W-:-:S05]  /*00a0*/  SHF.R.U32.HI R87, RZ, 0x5, R97 ;  /* 0x00000005ff577819 */ /* 0x004fca0000011661 */
[----:B------:R-:W2:Y:S02]  /*00b0*/  SHFL.IDX PT, R0, R87, RZ, 0x1f ;  /* 0x00001fff57007589 */ /* 0x000ea400000e0000 */
[----:B--2---:R-:W-:Y:S01]  /*00c0*/  R2UR UR13, R0 ;  /* 0x00000000000d72ca */ /* 0x004fe200000e0000 */
[----:B-1----:R-:W-:-:S14]  /*00d0*/  BRA.U UP0, `(.L_x_0) ;  /* 0x0000000100307547 */ /* 0x002fdc000b800000 */
[----:B------:R-:W1:Y:S02]  /*00e0*/  LDCU.64 UR4, c[0x0][0x888] ;  /* 0x00011100ff0477ac */ /* 0x000e640008000a00 */
[----:B-1----:R-:W-:-:S04]  /*00f0*/  UISETP.NE.U32.AND UP0, UPT, UR4, URZ, UPT ;  /* 0x000000ff0400728c */ /* 0x002fc8000bf05070 */
[----:B------:R-:W-:-:S09]  /*0100*/  UISETP.NE.AND.EX UP0, UPT, UR5, URZ, UPT, UP0 ;  /* 0x000000ff0500728c */ /* 0x000fd2000bf05300 */
[----:B------:R-:W-:Y:S05]  /*0110*/  BRA.U !UP0, `(.L_x_1) ;  /* 0x0000000108147547 */ /* 0x000fea000b800000 */
[----:B------:R-:W1:Y:S01]  /*0120*/  LDC.64 R2, c[0x0][0x888] ;  /* 0x00022200ff027b82 */ /* 0x000e620000000a00 */
[----:B------:R-:W1:Y:S02]  /*0130*/  LDCU.64 UR4, c[0x0][0x358] ;  /* 0x00006b00ff0477ac */ /* 0x000e640008000a00 */
[----:B-1----:R1:W5:Y:S01]  /*0140*/  LDG.E R41, desc[UR4][R2.64] ;  /* 0x0000000402297981 */ /* 0x002362000c1e1900 */
[----:B------:R-:W-:Y:S01]  /*0150*/  HFMA2 R86, -RZ, RZ, 0, 5.9604644775390625e-08 ;  /* 0x00000001ff567431 */ /* 0x000fe200000001ff */
[----:B------:R-:W-:Y:S05]  /*0160*/  BRA `(.L_x_0) ;  /* 0x00000000000c7947 */ /* 0x000fea0003800000 */
.L_x_1:
[----:B------:R-:W1:Y:S01]  /*0170*/  LDCU UR4, c[0x0][0x880] ;  /* 0x00011000ff0477ac */ /* 0x000e620008000800 */
[----:B------:R-:W-:Y:S01]  /*0180*/  HFMA2 R86, -RZ, RZ, 0, 5.9604644775390625e-08 ;  /* 0x00000001ff567431 */ /* 0x000fe200000001ff */
[----:B-1----:R-:W-:-:S07]  /*0190*/  MOV R41, UR4 ;  /* 0x0000000400297c02 */ /* 0x002fce0008000f00 */
.L_x_0:
[----:B------:R-:W2:Y:S02]  /*01a0*/  LDCU.64 UR4, c[0x0][0x8b0] ;  /* 0x00011600ff0477ac */ /* 0x000ea40008000a00 */
[----:B--2---:R-:W-:-:S04]  /*01b0*/  UISETP.NE.U32.AND UP0, UPT, UR4, URZ, UPT ;  /* 0x000000ff0400728c */ /* 0x004fc8000bf05070 */
[----:B------:R-:W-:-:S09]  /*01c0*/  UISETP.NE.AND.EX UP0, UPT, UR5, URZ, UPT, UP0 ;  /* 0x000000ff0500728c */ /* 0x000fd2000bf05300 */
[----:B------:R-:W-:Y:S05]  /*01d0*/  BRA.U UP0, `(.L_x_2) ;  /* 0x0000000100287547 */ /* 0x000fea000b800000 */
[----:B------:R-:W2:Y:S02]  /*01e0*/  LDCU.64 UR4, c[0x0][0x8a8] ;  /* 0x00011500ff0477ac */ /* 0x000ea40008000a00 */
[----:B--2---:R-:W-:-:S04]  /*01f0*/  UISETP.NE.U32.AND UP0, UPT, UR4, URZ, UPT ;  /* 0x000000ff0400728c */ /* 0x004fc8000bf05070 */
[----:B------:R-:W-:-:S09]  /*0200*/  UISETP.NE.AND.EX UP0, UPT, UR5, URZ, UPT, UP0 ;  /* 0x000000ff0500728c */ /* 0x000fd2000bf05300 */
[----:B------:R-:W-:Y:S05]  /*0210*/  BRA.U !UP0, `(.L_x_3) ;  /* 0x0000000108107547 */ /* 0x000fea000b800000 */
[----:B------:R-:W2:Y:S01]  /*0220*/  LDC.64 R38, c[0x0][0x8a8] ;  /* 0x00022a00ff267b82 */ /* 0x000ea20000000a00 */
[----:B------:R-:W2:Y:S02]  /*0230*/  LDCU.64 UR4, c[0x0][0x358] ;  /* 0x00006b00ff0477ac */ /* 0x000ea40008000a00 */
[----:B--2---:R2:W5:Y:S01]  /*0240*/  LDG.E R38, desc[UR4][R38.64] ;  /* 0x0000000426267981 */ /* 0x004562000c1e1900 */
[----:B------:R-:W-:Y:S05]  /*0250*/  BRA `(.L_x_2) ;  /* 0x0000000000087947 */ /* 0x000fea0003800000 */
.L_x_3:
[----:B------:R-:W2:Y:S02]  /*0260*/  LDCU UR4, c[0x0][0x8a0] ;  /* 0x00011400ff0477ac */ /* 0x000ea40008000800 */
[----:B--2---:R-:W-:Y:S02]  /*0270*/  MOV R38, UR4 ;  /* 0x0000000400267c02 */ /* 0x004fe40008000f00 */
.L_x_2:
[----:B------:R-:W-:Y:S01]  /*0280*/  IMAD.U32 R0, RZ, RZ, UR13 ;  /* 0x0000000dff007e24 */ /* 0x000fe2000f8e00ff */
[----:B------:R-:W-:Y:S04]  /*0290*/  BSSY.RECONVERGENT B0, `(.L_x_4) ;  /* 0x000000c000007945 */ /* 0x000fe80003800200 */
[C---:B------:R-:W-:Y:S02]  /*02a0*/  ISETP.NE.OR P2, PT, R0.reuse, 0x1, !P1 ;  /* 0x000000010000780c */ /* 0x040fe40004f45670 */
[----:B------:R-:W-:-:S11]  /*02b0*/  ISETP.NE.OR P0, PT, R0, 0x3, !P1 ;  /* 0x000000030000780c */ /* 0x000fd60004f05670 */
[----:B------:R-:W-:Y:S05]  /*02c0*/  @P2 BRA `(.L_x_5) ;  /* 0x0000000000202947 */ /* 0x000fea0003800000 */
[----:B------:R-:W3:Y:S02]  /*02d0*/  LDCU.64 UR4, c[0x0][0x348] ;  /* 0x00006900ff0477ac */ /* 0x000ee40008000a00 */
[----:B---3--:R-:W-:Y:S02]  /*02e0*/  UIADD3 UR6, UP1, UPT, UR4, 0x80, URZ ;  /* 0x0000008004067890 */ /* 0x008fe4000ff3e0ff */
[----:B------:R-:W-:Y:S02]  /*02f0*/  UIADD3 UR4, UP0, UPT, UR4, 0x180, URZ ;  /* 0x0000018004047890 */ /* 0x000fe4000ff1e0ff */
[----:B------:R-:W-:Y:S02]  /*0300*/  UIADD3.X UR7, UPT, UPT, URZ, UR5, URZ, UP1, !UPT ;  /* 0x00000005ff077290 */ /* 0x000fe40008ffe4ff */
[----:B------:R-:W-:-:S07]  /*0310*/  UIADD3.X UR5, UPT, UPT, URZ, UR5, URZ, UP0, !UPT ;  /* 0x00000005ff057290 */ /* 0x000fce00087fe4ff */
[----:B------:R3:W-:Y:S02]  /*0320*/  UTMACCTL.PF [UR6] ;  /* 0x00000000060079b9 */ /* 0x0007e40008040000 */
[----:B------:R3:W-:Y:S02]  /*0330*/  UTMACCTL.PF [UR4] ;  /* 0x00000000040079b9 */ /* 0x0007e40008040000 */
[----:B---3--:R-:W-:Y:S01]  /*0340*/  NOP ;  /* 0x0000000000007918 */ /* 0x008fe20000000000 */
.L_x_5:
[----:B------:R-:W-:Y:S05]  /*0350*/  BSYNC.RECONVERGENT B0 ;  /* 0x0000000000007941 */ /* 0x000fea0003800200 */
.L_x_4:
[----:B------:R-:W-:Y:S04]  /*0360*/  BSSY.RECONVERGENT B0, `(.L_x_6) ;  /* 0x000000a000007945 */ /* 0x000fe80003800200 */
        /* <DEDUP_REMOVED lines=9> */
.L_x_7:
[----:B------:R-:W-:Y:S05]  /*0400*/  BSYNC.RECONVERGENT B0 ;  /* 0x0000000000007941 */ /* 0x000fea0003800200 */
.L_x_6:
[----:B------:R-:W3:Y:S01]  /*0410*/  LDCU.64 UR4, c[0x0][0x888] ;  /* 0x00011100ff0477ac */ /* 0x000ee20008000a00 */
[----:B------:R-:W-:Y:S02]  /*0420*/  UISETP.EQ.U32.AND UP1, UPT, UR8, URZ, UPT ;  /* 0x000000ff0800728c */ /* 0x000fe4000bf22070 */
[----:B------:R-:W-:Y:S02]  /*0430*/  UPLOP3.LUT UP3, UPT, UPT, UPT, UPT, 0x80, 0x8 ;  /* 0x000000000008789c */ /* 0x000fe40003f6f070 */
[----:B---3--:R-:W-:-:S04]  /*0440*/  UISETP.NE.U32.AND UP0, UPT, UR4, URZ, UPT ;  /* 0x000000ff0400728c */ /* 0x008fc8000bf05070 */
[----:B------:R-:W-:-:S04]  /*0450*/  UISETP.NE.AND.EX UP0, UPT, UR5, URZ, UPT, UP0 ;  /* 0x000000ff0500728c */ /* 0x000fc8000bf05300 */
[----:B------:R-:W-:-:S04]  /*0460*/  UISETP.EQ.OR.EX UP2, UPT, UR9, URZ, !UP0, UP1 ;  /* 0x000000ff0900728c */ /* 0x000fc8000c742710 */
[----:B------:R-:W-:-:S06]  /*0470*/  UP2UR UR4, UPR, URZ, 0x4 ;  /* 0x00000004ff047883 */ /* 0x000fcc0008000000 */
[----:B------:R-:W-:Y:S01]  /*0480*/  MOV R89, UR4 ;  /* 0x0000000400597c02 */ /* 0x000fe20008000f00 */
[----:B------:R-:W-:Y:S06]  /*0490*/  BRA.U !UP2, `(.L_x_8) ;  /* 0x000000010a207547 */ /* 0x000fec000b800000 */
[----:B------:R-:W-:Y:S01]  /*04a0*/  UISETP.NE.U32.AND UP1, UPT, UR8, URZ, UPT ;  /* 0x000000ff0800728c */ /* 0x000fe2000bf25070 */
[----:B-----5:R-:W-:Y:S01]  /*04b0*/  FSETP.NEU.AND P0, PT, R41, RZ, PT ;  /* 0x000000ff2900720b */ /* 0x020fe20003f0d000 */
[----:B------:R-:W-:Y:S02]  /*04c0*/  USEL UR4, URZ, 0xffffffff, UP0 ;  /* 0xffffffffff047887 */ /* 0x000fe40008000000 */
[----:B------:R-:W-:-:S10]  /*04d0*/  UISETP.NE.AND.EX UP1, UPT, UR9, URZ, UPT, UP1 ;  /* 0x000000ff0900728c */ /* 0x000fd4000bf25310 */
[----:B------:R-:W-:Y:S01]  /*04e0*/  VOTEU.ANY UP0, P0 ;  /* 0x0000000000ff7886 */ /* 0x000fe20000000100 */
[----:B------:R-:W-:-:S04]  /*04f0*/  @!UP1 USEL UR4, URZ, 0xffffffff, UP0 ;  /* 0xffffffffff049887 */ /* 0x000fc80008000000 */
[----:B------:R-:W-:-:S04]  /*0500*/  ULOP3.LUT UR4, UR4, 0x1, URZ, 0xc0, !UPT ;  /* 0x0000000104047892 */ /* 0x000fc8000f8ec0ff */
[----:B------:R-:W-:-:S11]  /*0510*/  UISETP.NE.U32.AND UP3, UPT, UR4, 0x1, UPT ;  /* 0x000000010400788c */ /* 0x000fd6000bf65070 */
.L_x_8:
[----:B------:R-:W3:Y:S01]  /*0520*/  SHFL.IDX PT, R0, R87, RZ, 0x1f ;  /* 0x00001fff57007589 */ /* 0x000ee200000e0000 */
[----:B------:R-:W-:-:S04]  /*0530*/  UISETP.NE.AND UP0, UPT, UR13, 0x2, UPT ;  /* 0x000000020d00788c */ /* 0x000fc8000bf05270 */
[----:B------:R-:W-:Y:S02]  /*0540*/  UISETP.EQ.AND UP1, UPT, UR47, URZ, !UP0 ;  /* 0x000000ff2f00728c */ /* 0x000fe4000c722270 */
[----:B------:R-:W-:-:S04]  /*0550*/  USEL UR53, URZ, 0x1, UP0 ;  /* 0x00000001ff357887 */ /* 0x000fc80008000000 */
[----:B------:R-:W-:Y:S02]  /*0560*/  PLOP3.LUT P3, PT, P1, PT, UP1, 0x80, 0x8 ;  /* 0x000000000008781c */ /* 0x000fe40000f6f018 */
[----:B---3--:R-:W-:-:S13]  /*0570*/  ISETP.NE.AND P0, PT, R0, RZ, PT ;  /* 0x000000ff0000720c */ /* 0x008fda0003f05270 */
[----:B------:R-:W-:Y:S05]  /*0580*/  @P0 BRA `(.L_x_9) ;  /* 0x0000000000540947 */ /* 0x000fea0003800000 */
[----:B------:R-:W-:Y:S01]  /*0590*/  UMOV UR4, 0x400 ;  /* 0x0000040000047882 */ /* 0x000fe20000000000 */
[----:B------:R-:W-:Y:S01]  /*05a0*/  UMOV UR8, 0x1 ;  /* 0x0000000100087882 */ /* 0x000fe20000000000 */
[----:B------:R-:W-:Y:S01]  /*05b0*/  UMOV UR6, 0x2 ;  /* 0x0000000200067882 */ /* 0x000fe20000000000 */
[----:B------:R-:W-:Y:S02]  /*05c0*/  ULEA UR4, UR58, UR4, 0x18 ;  /* 0x000000043a047291 */ /* 0x000fe4000f8ec0ff */
[----:B------:R-:W-:-:S04]  /*05d0*/  UIADD3 UR8, UPT, UPT, -UR8, 0x100000, URZ ;  /* 0x0010000008087890 */ /* 0x000fc8000fffe1ff */
[----:B------:R-:W-:Y:S02]  /*05e0*/  USHF.L.U32 UR9, UR8, 0xb, URZ ;  /* 0x0000000b08097899 */ /* 0x000fe400080006ff */
[----:B------:R-:W-:Y:S02]  /*05f0*/  USHF.L.U32 UR8, UR8, 0x1, URZ ;  /* 0x0000000108087899 */ /* 0x000fe400080006ff */
[----:B------:R-:W-:-:S04]  /*0600*/  UIADD3 UR6, UPT, UPT, -UR6, 0x100000, URZ ;  /* 0x0010000006067890 */ /* 0x000fc8000fffe1ff */
[----:B------:R-:W-:Y:S02]  /*0610*/  USHF.L.U32 UR7, UR6, 0xb, URZ ;  /* 0x0000000b06077899 */ /* 0x000fe400080006ff */
[----:B------:R-:W-:Y:S01]  /*0620*/  USHF.L.U32 UR6, UR6, 0x1, URZ ;  /* 0x0000000106067899 */ /* 0x000fe200080006ff */
[----:B------:R-:W-:Y:S01]  /*0630*/  ELECT P0, URZ, PT ;  /* 0x0000000000ff782f */ /* 0x000fe20003800000 */
[----:B------:R-:W3:Y:S02]  /*0640*/  FENCE.VIEW.ASYNC.S ;  /* 0x00000000000073c6 */ /* 0x000ee40000000000 */
[----:B---3--:R3:W4:Y:S08]  /*0650*/  SYNCS.EXCH.64 URZ, [UR4], UR8 ;  /* 0x0000000804ff75b2 */ /* 0x0087300008000100 */
[----:B------:R3:W1:Y:S01]  /*0660*/  SYNCS.EXCH.64 URZ, [UR4+0x20], UR6 ;  /* 0x0000200604ff75b2 */ /* 0x0006620008000100 */
[----:B------:R3:W1:Y:S01]  /*0670*/  SYNCS.EXCH.64 URZ, [UR4+0x8], UR8 ;  /* 0x0000080804ff75b2 */ /* 0x0006620008000100 */
[----:B------:R3:W1:Y:S01]  /*0680*/  SYNCS.EXCH.64 URZ, [UR4+0x28], UR6 ;  /* 0x0000280604ff75b2 */ /* 0x0006620008000100 */
[----:B------:R3:W1:Y:S01]  /*0690*/  SYNCS.EXCH.64 URZ, [UR4+0x10], UR8 ;  /* 0x0000100804ff75b2 */ /* 0x0006620008000100 */
[----:B------:R3:W1:Y:S01]  /*06a0*/  SYNCS.EXCH.64 URZ, [UR4+0x30], UR6 ;  /* 0x0000300604ff75b2 */ /* 0x0006620008000100 */
[----:B------:R3:W1:Y:S01]  /*06b0*/  SYNCS.EXCH.64 URZ, [UR4+0x18], UR8 ;  /* 0x0000180804ff75b2 */ /* 0x0006620008000100 */
[----:B------:R3:W1:Y:S01]  /*06c0*/  SYNCS.EXCH.64 URZ, [UR4+0x38], UR6 ;  /* 0x0000380604ff75b2 */ /* 0x0006620008000100 */
[----:B------:R-:W-:Y:S01]  /*06d0*/  NOP ;  /* 0x0000000000007918 */ /* 0x000fe20000000000 */
.L_x_9:
[----:B------:R-:W2:Y:S01]  /*06e0*/  SHFL.IDX PT, R0, R87, RZ, 0x1f ;  /* 0x00001fff57007589 */ /* 0x000ea200000e0000 */
[----:B------:R-:W-:Y:S01]  /*06f0*/  NOP ;  /* 0x0000000000007918 */ /* 0x000fe20000000000 */
[----:B--2---:R-:W-:-:S13]  /*0700*/  ISETP.NE.AND P0, PT, R0, 0x1, PT ;  /* 0x000000010000780c */ /* 0x004fda0003f05270 */
[----:B------:R-:W-:Y:S05]  /*0710*/  @P0 BRA `(.L_x_10) ;  /* 0x0000000000540947 */ /* 0x000fea0003800000 */
[----:B---3--:R-:W-:Y:S01]  /*0720*/  UMOV UR4, 0x400 ;  /* 0x0000040000047882 */ /* 0x008fe20000000000 */
        /* <DEDUP_REMOVED lines=10> */
[----:B------:R-:W2:Y:S02]  /*07d0*/  FENCE.VIEW.ASYNC.S ;  /* 0x00000000000073c6 */ /* 0x000ea40000000000 */
[----:B--2---:R2:W3:Y:S08]  /*07e0*/  SYNCS.EXCH.64 URZ, [UR4+0x40], UR8 ;  /* 0x0000400804ff75b2 */ /* 0x0044f00008000100 */
        /* <DEDUP_REMOVED lines=8> */
.L_x_10:
[----:B------:R-:W4:Y:S01]  /*0870*/  SHFL.IDX PT, R0, R87, RZ, 0x1f ;  /* 0x00001fff57007589 */ /* 0x000f2200000e0000 */
[----:B------:R-:W-:Y:S01]  /*0880*/  NOP ;  /* 0x0000000000007918 */ /* 0x000fe20000000000 */
[----:B----4-:R-:W-:-:S13]  /*0890*/  ISETP.NE.AND P0, PT, R0, 0x3, PT ;  /* 0x000000030000780c */ /* 0x010fda0003f05270 */
[----:B------:R-:W-:Y:S05]  /*08a0*/  @P0 BRA `(.L_x_11) ;  /* 0x00000000002c0947 */ /* 0x000fea0003800000 */
[----:B--23--:R-:W-:Y:S01]  /*08b0*/  UMOV UR4, 0x400 ;  /* 0x0000040000047882 */ /* 0x00cfe20000000000 */
[----:B------:R-:W-:Y:S01]  /*08c0*/  UMOV UR5, 0x20 ;  /* 0x0000002000057882 */ /* 0x000fe20000000000 */
[----:B------:R-:W-:Y:S02]  /*08d0*/  ULEA UR6, UR58, UR4, 0x18 ;  /* 0x000000043a067291 */ /* 0x000fe4000f8ec0ff */
[----:B------:R-:W-:-:S04]  /*08e0*/  UIADD3 UR4, UPT, UPT, -UR5, 0x100000, URZ ;  /* 0x0010000005047890 */ /* 0x000fc8000fffe1ff */
[----:B------:R-:W-:Y:S02]  /*08f0*/  USHF.L.U32 UR5, UR4, 0xb, URZ ;  /* 0x0000000b04057899 */ /* 0x000fe400080006ff */
[----:B------:R-:W-:Y:S01]  /*0900*/  USHF.L.U32 UR4, UR4, 0x1, URZ ;  /* 0x0000000104047899 */ /* 0x000fe200080006ff */
[----:B------:R-:W-:Y:S01]  /*0910*/  ELECT P0, URZ, PT ;  /* 0x0000000000ff782f */ /* 0x000fe20003800000 */
[----:B------:R-:W2:Y:S10]  /*0920*/  FENCE.VIEW.ASYNC.S ;  /* 0x00000000000073c6 */ /* 0x000eb40000000000 */
[----:B--2---:R4:W2:Y:S01]  /*0930*/  SYNCS.EXCH.64 URZ, [UR6+0x80], UR4 ;  /* 0x0000800406ff75b2 */ /* 0x0048a20008000100 */
[----:B------:R4:W3:Y:S02]  /*0940*/  SYNCS.EXCH.64 URZ, [UR6+0x88], UR4 ;  /* 0x0000880406ff75b2 */ /* 0x0008e40008000100 */
[----:B----4-:R-:W-:Y:S01]  /*0950*/  NOP ;  /* 0x0000000000007918 */ /* 0x010fe20000000000 */
.L_x_11:
[----:B------:R-:W4:Y:S01]  /*0960*/  SHFL.IDX PT, R0, R87, RZ, 0x1f ;  /* 0x00001fff57007589 */ /* 0x000f2200000e0000 */
[----:B------:R-:W-:Y:S01]  /*0970*/  NOP ;  /* 0x0000000000007918 */ /* 0x000fe20000000000 */
[----:B----4-:R-:W-:-:S13]  /*0980*/  ISETP.NE.AND P0, PT, R0, 0x4, PT ;  /* 0x000000040000780c */ /* 0x010fda0003f05270 */
[----:B------:R-:W-:Y:S05]  /*0990*/  @P0 BRA `(.L_x_12) ;  /* 0x0000000000480947 */ /* 0x000fea0003800000 */
[----:B--23--:R-:W-:Y:S01]  /*09a0*/  UMOV UR4, 0x3a0 ;  /* 0x000003a000047882 */ /* 0x00cfe20000000000 */
[----:B------:R-:W-:Y:S01]  /*09b0*/  UMOV UR6, 0x400 ;  /* 0x0000040000067882 */ /* 0x000fe20000000000 */
[----:B------:R-:W-:Y:S01]  /*09c0*/  USEL UR4, UR4, 0x320, UP3 ;  /* 0x0000032004047887 */ /* 0x000fe20009800000 */
        /* <DEDUP_REMOVED lines=10> */
[----:B--2---:R4:W2:Y:S08]  /*0a70*/  SYNCS.EXCH.64 URZ, [UR6+0x90], UR8 ;  /* 0x0000900806ff75b2 */ /* 0x0048b00008000100 */
[----:B------:R4:W3:Y:S01]  /*0a80*/  SYNCS.EXCH.64 URZ, [UR6+0xa0], UR4 ;  /* 0x0000a00406ff75b2 */ /* 0x0008e20008000100 */
[----:B------:R4:W1:Y:S01]  /*0a90*/  SYNCS.EXCH.64 URZ, [UR6+0x98], UR8 ;  /* 0x0000980806ff75b2 */ /* 0x0008620008000100 */
[----:B------:R4:W1:Y:S02]  /*0aa0*/  SYNCS.EXCH.64 URZ, [UR6+0xa8], UR4 ;  /* 0x0000a80406ff75b2 */ /* 0x0008640008000100 */
[----:B----4-:R-:W-:Y:S01]  /*0ab0*/  NOP ;  /* 0x0000000000007918 */ /* 0x010fe20000000000 */
.L_x_12:
[----:B------:R-:W4:Y:S01]  /*0ac0*/  SHFL.IDX PT, R0, R87, RZ, 0x1f ;  /* 0x00001fff57007589 */ /* 0x000f2200000e0000 */
[----:B------:R-:W-:Y:S01]  /*0ad0*/  NOP ;  /* 0x0000000000007918 */ /* 0x000fe20000000000 */
[----:B----4-:R-:W-:-:S13]  /*0ae0*/  ISETP.NE.AND P0, PT, R0, 0x5, PT ;  /* 0x000000050000780c */ /* 0x010fda0003f05270 */
[----:B------:R-:W-:Y:S05]  /*0af0*/  @P0 BRA `(.L_x_13) ;  /* 0x0000000000540947 */ /* 0x000fea0003800000 */
[----:B--23--:R-:W-:Y:S01]  /*0b00*/  UMOV UR4, 0x400 ;  /* 0x0000040000047882 */ /* 0x00cfe20000000000 */
        /* <DEDUP_REMOVED lines=14> */
[----:B------:R4:W1:Y:S01]  /*0bf0*/  SYNCS.EXCH.64 URZ, [UR4+0xd8], UR8 ;  /* 0x0000d80804ff75b2 */ /* 0x0008620008000100 */
[----:B------:R4:W1:Y:S01]  /*0c00*/  SYNCS.EXCH.64 URZ, [UR4+0xc0], UR6 ;  /* 0x0000c00604ff75b2 */ /* 0x0008620008000100 */
[----:B------:R4:W1:Y:S01]  /*0c10*/  SYNCS.EXCH.64 URZ, [UR4+0xe0], UR8 ;  /* 0x0000e00804ff75b2 */ /* 0x0008620008000100 */
[----:B------:R4:W1:Y:S01]  /*0c20*/  SYNCS.EXCH.64 URZ, [UR4+0xc8], UR6 ;  /* 0x0000c80604ff75b2 */ /* 0x0008620008000100 */
[----:B------:R4:W1:Y:S02]  /*0c30*/  SYNCS.EXCH.64 URZ, [UR4+0xe8], UR8 ;  /* 0x0000e80804ff75b2 */ /* 0x0008640008000100 */
[----:B----4-:R-:W-:Y:S01]  /*0c40*/  NOP ;  /* 0x0000000000007918 */ /* 0x010fe20000000000 */
.L_x_13:
[----:B------:R-:W4:Y:S01]  /*0c50*/  SHFL.IDX PT, R0, R87, RZ, 0x1f ;  /* 0x00001fff57007589 */ /* 0x000f2200000e0000 */
[----:B------:R-:W-:Y:S01]  /*0c60*/  ISETP.NE.OR P1, PT, RZ, UR13, !P1 ;  /* 0x0000000dff007c0c */ /* 0x000fe2000cf25670 */
        /* <DEDUP_REMOVED lines=12> */
[----:B------:R4:W3:Y:S01]  /*0d30*/  SYNCS.EXCH.64 URZ, [UR4+0x100], UR6 ;  /* 0x0001000604ff75b2 */ /* 0x0008e20008000100 */
[----:B------:R4:W1:Y:S01]  /*0d40*/  SYNCS.EXCH.64 URZ, [UR4+0xf8], UR6 ;  /* 0x0000f80604ff75b2 */ /* 0x0008620008000100 */
[----:B------:R4:W1:Y:S02]  /*0d50*/  SYNCS.EXCH.64 URZ, [UR4+0x108], UR6 ;  /* 0x0001080604ff75b2 */ /* 0x0008640008000100 */
[----:B----4-:R-:W-:Y:S01]  /*0d60*/  NOP ;  /* 0x0000000000007918 */ /* 0x010fe20000000000 */
.L_x_14:
[----:B------:R-:W-:Y:S01]  /*0d70*/  VOTEU.ALL UP0, P1 ;  /* 0x0000000000ff7886 */ /* 0x000fe20000800000 */
[----:B--23--:R-:W-:Y:S01]  /*0d80*/  UMOV UR4, 0x20 ;  /* 0x0000002000047882 */ /* 0x00cfe20000000000 */
[----:B------:R-:W2:Y:S01]  /*0d90*/  LDCU UR7, c[0x0][0x36c] ;  /* 0x00006d80ff0777ac */ /* 0x000ea20008000800 */
[----:B------:R-:W-:Y:S01]  /*0da0*/  NOP ;  /* 0x0000000000007918 */ /* 0x000fe20000000000 */
[----:B------:R-:W-:Y:S01]  /*0db0*/  LOP3.LUT R0, R97, 0x1f, RZ, 0xc0, !PT ;  /* 0x0000001f61007812 */ /* 0x000fe200078ec0ff */
[----:B------:R-:W-:Y:S01]  /*0dc0*/  @!UP0 UMOV UR6, 0x400 ;  /* 0x0000040000068882 */ /* 0x000fe20000000000 */
[----:B------:R-:W-:-:S04]  /*0dd0*/  @!UP0 UIADD3 UR4, UPT, UPT, -UR4, 0x100000, URZ ;  /* 0x0010000004048890 */ /* 0x000fc8000fffe1ff */
[----:B------:R-:W-:Y:S02]  /*0de0*/  @!UP0 USHF.L.U32 UR5, UR4, 0xb, URZ ;  /* 0x0000000b04058899 */ /* 0x000fe400080006ff */
[----:B------:R-:W-:Y:S02]  /*0df0*/  @!UP0 USHF.L.U32 UR4, UR4, 0x1, URZ ;  /* 0x0000000104048899 */ /* 0x000fe400080006ff */
[----:B------:R-:W-:Y:S01]  /*0e00*/  @!UP0 ULEA UR6, UR58, UR6, 0x18 ;  /* 0x000000063a068291 */ /* 0x000fe2000f8ec0ff */
[----:B------:R-:W-:Y:S01]  /*0e10*/  VOTEU.ALL UP0, P1 ;  /* 0x0000000000ff7886 */ /* 0x000fe20000800000 */
[----:B------:R-:W-:Y:S02]  /*0e20*/  UISETP.NE.AND UP4, UPT, UR13, URZ, UPT ;  /* 0x000000ff0d00728c */ /* 0x000fe4000bf85270 */
[----:B--2---:R-:W-:Y:S01]  /*0e30*/  UISETP.EQ.U32.AND UP5, UPT, UR7, 0x1, UPT ;  /* 0x000000010700788c */ /* 0x004fe2000bfa2070 */
[----:B------:R-:W2:Y:S07]  /*0e40*/  FENCE.VIEW.ASYNC.S ;  /* 0x00000000000073c6 */ /* 0x000eae0000000000 */
[----:B--2---:R2:W3:Y:S01]  /*0e50*/  @!UP0 SYNCS.EXCH.64 URZ, [UR6+0x110], UR4 ;  /* 0x0001100406ff85b2 */ /* 0x0044e20008000100 */
[----:B------:R-:W-:Y:S05]  /*0e60*/  BRA.U !UP5, `(.L_x_15) ;  /* 0x000000010d087547 */ /* 0x000fea000b800000 */
[----:B-1-3--:R-:W-:Y:S01]  /*0e70*/  UCGABAR_ARV ;  /* 0x00000000000079c7 */ /* 0x00afe20008000000 */
[----:B------:R-:W-:Y:S05]  /*0e80*/  BRA `(.L_x_16) ;  /* 0x0000000000047947 */ /* 0x000fea0003800000 */
.L_x_15:
[----:B-1-3--:R-:W-:Y:S01]  /*0e90*/  NOP ;  /* 0x0000000000007918 */ /* 0x00afe20000000000 */
.L_x_16:
[----:B------:R-:W1:Y:S01]  /*0ea0*/  S2UR UR19, SR_CTAID.X ;  /* 0x00000000001379c3 */ /* 0x000e620000002500 */
[----:B------:R-:W-:-:S05]  /*0eb0*/  CS2R.32 R88, SR_CgaSize ;  /* 0x0000000000587805 */ /* 0x000fca0000008a00 */
[----:B------:R-:W-:-:S05]  /*0ec0*/  IMAD R88, R88, -0xa0, RZ ;  /* 0xffffff6058587824 */ /* 0x000fca00078e02ff */
[----:B--2---:R-:W-:-:S14]  /*0ed0*/  R2UR UR5, R88 ;  /* 0x00000000580572ca */ /* 0x004fdc00000e0000 */
[----:B------:R-:W2:Y:S01]  /*0ee0*/  LDCU UR5, c[0x0][UR5+0x2b0] ;  /* 0x00005600050577ac */ /* 0x000ea20008000800 */
[----:B------:R-:W-:-:S05]  /*0ef0*/  CS2R.32 R88, SR_CgaSize ;  /* 0x0000000000587805 */ /* 0x000fca0000008a00 */
[----:B------:R-:W-:-:S05]  /*0f00*/  IMAD R88, R88, -0xa0, RZ ;  /* 0xffffff6058587824 */ /* 0x000fca00078e02ff */
[----:B------:R-:W-:-:S14]  /*0f10*/  R2UR UR4, R88 ;  /* 0x00000000580472ca */ /* 0x000fdc00000e0000 */
[----:B------:R-:W3:Y:S01]  /*0f20*/  LDCU UR4, c[0x0][UR4+0x2b4] ;  /* 0x00005680040477ac */ /* 0x000ee20008000800 */
[----:B------:R-:W4:Y:S01]  /*0f30*/  S2UR UR7, SR_CTAID.Y ;  /* 0x00000000000779c3 */ /* 0x000f220000002600 */
[----:B------:R-:W-:-:S05]  /*0f40*/  CS2R.32 R88, SR_CgaSize ;  /* 0x0000000000587805 */ /* 0x000fca0000008a00 */
[----:B------:R-:W-:-:S05]  /*0f50*/  IMAD R88, R88, -0xa0, RZ ;  /* 0xffffff6058587824 */ /* 0x000fca00078e02ff */
[----:B------:R-:W-:-:S14]  /*0f60*/  R2UR UR8, R88 ;  /* 0x00000000580872ca */ /* 0x000fdc00000e0000 */
[----:B------:R-:W3:Y:S01]  /*0f70*/  LDCU UR8, c[0x0][UR8+0x2a0] ;  /* 0x00005400080877ac */ /* 0x000ee20008000800 */
[----:B------:R-:W-:Y:S01]  /*0f80*/  UISETP.GT.U32.AND UP0, UPT, UR47, 0xffff, UPT ;  /* 0x0000ffff2f00788c */ /* 0x000fe2000bf04070 */
[----:B------:R-:W3:Y:S01]  /*0f90*/  LDCU UR18, c[0x0][0xb24] ;  /* 0x00016480ff1277ac */ /* 0x000ee20008000800 */
[----:B------:R-:W1:Y:S01]  /*0fa0*/  S2UR UR36, SR_CTAID.Z ;  /* 0x00000000002479c3 */ /* 0x000e620000002700 */
[----:B------:R-:W-:-:S05]  /*0fb0*/  CS2R.32 R88, SR_CgaSize ;  /* 0x0000000000587805 */ /* 0x000fca0000008a00 */
[----:B------:R-:W-:-:S05]  /*0fc0*/  IMAD R88, R88, -0xa0, RZ ;  /* 0xffffff6058587824 */ /* 0x000fca00078e02ff */
[----:B------:R-:W-:-:S14]  /*0fd0*/  R2UR UR59, R88 ;  /* 0x00000000583b72ca */ /* 0x000fdc00000e0000 */
[----:B------:R-:W3:Y:S01]  /*0fe0*/  LDCU UR59, c[0x0][UR59+0x2a4] ;  /* 0x000054803b3b77ac */ /* 0x000ee20008000800 */
[----:B------:R-:W-:Y:S01]  /*0ff0*/  USHF.L.U32 UR28, UR58, 0xb, URZ ;  /* 0x0000000b3a1c7899 */ /* 0x000fe200080006ff */
[----:B-1----:R-:W-:Y:S01]  /*1000*/  I2FP.F32.U32 R3, UR19 ;  /* 0x0000001300037c45 */ /* 0x002fe20008201000 */
[----:B------:R-:W-:Y:S01]  /*1010*/  UMOV UR27, 0x5 ;  /* 0x00000005001b7882 */ /* 0x000fe20000000000 */
[----:B------:R-:W1:Y:S03]  /*1020*/  LDCU UR45, c[0x0][0xb24] ;  /* 0x00016480ff2d77ac */ /* 0x000e660008000800 */
[----:B--2---:R-:W-:Y:S01]  /*1030*/  FMUL R3, R3, UR5 ;  /* 0x0000000503037c20 */ /* 0x004fe20008400000 */
[----:B------:R-:W-:Y:S01]  /*1040*/  USEL UR5, UR47, 0xffff, !UP0 ;  /* 0x0000ffff2f057887 */ /* 0x000fe2000c000000 */
[----:B----4-:R-:W-:Y:S01]  /*1050*/  I2FP.F32.U32 R2, UR7 ;  /* 0x0000000700027c45 */ /* 0x010fe20008201000 */
[----:B------:R-:W2:Y:S03]  /*1060*/  LDCU UR26, c[0x0][0xb30] ;  /* 0x00016600ff1a77ac */ /* 0x000ea60008000800 */
[----:B------:R-:W4:Y:S01]  /*1070*/  F2I.U32.TRUNC.NTZ R3, R3 ;  /* 0x0000000300037305 */ /* 0x000f22000020f000 */
[----:B---3--:R-:W-:Y:S01]  /*1080*/  FMUL R2, R2, UR4 ;  /* 0x0000000402027c20 */ /* 0x008fe20008400000 */
[----:B------:R-:W-:-:S02]  /*1090*/  ULOP3.LUT UR24, UR5, 0xffff, URZ, 0xc0, !UPT ;  /* 0x0000ffff05187892 */ /* 0x000fc4000f8ec0ff */
[----:B------:R-:W-:Y:S01]  /*10a0*/  UISETP.GE.AND UP2, UPT, UR18, 0x1, UPT ;  /* 0x000000011200788c */ /* 0x000fe2000bf46270 */
[----:B------:R-:W-:-:S03]  /*10b0*/  UMOV UR32, UR7 ;  /* 0x0000000700207c82 */ /* 0x000fc60008000000 */
[----:B------:R-:W3:Y:S01]  /*10c0*/  F2I.U32.TRUNC.NTZ R2, R2 ;  /* 0x0000000200027305 */ /* 0x000ee2000020f000 */
[----:B------:R-:W-:Y:S01]  /*10d0*/  UMOV UR20, UR19 ;  /* 0x0000001300147c82 */ /* 0x000fe20008000000 */
[----:B----4-:R-:W-:Y:S02]  /*10e0*/  R2UR UR4, R3 ;  /* 0x00000000030472ca */ /* 0x010fe400000e0000 */
[----:B------:R-:W-:Y:S02]  /*10f0*/  PRMT R3, RZ, 0x7610, R3 ;  /* 0x00007610ff037816 */ /* 0x000fe40000000003 */
[----:B---3--:R-:W-:Y:S02]  /*1100*/  R2UR UR6, R2 ;  /* 0x00000000020672ca */ /* 0x008fe400000e0000 */
[----:B------:R-:W-:-:S07]  /*1110*/  PRMT R2, RZ, 0x7610, R2 ;  /* 0x00007610ff027816 */ /* 0x000fce0000000002 */
[----:B------:R-:W-:-:S04]  /*1120*/  UIADD3 UR5, UPT, UPT, -UR4, URZ, URZ ;  /* 0x000000ff04057290 */ /* 0x000fc8000fffe1ff */
[----:B------:R-:W-:Y:S02]  /*1130*/  UIMAD UR5, UR8, UR5, UR19 ;  /* 0x00000005080572a4 */ /* 0x000fe4000f8e0213 */
[----:B------:R-:W-:-:S04]  /*1140*/  UIADD3 UR4, UPT, UPT, -UR6, URZ, URZ ;  /* 0x000000ff06047290 */ /* 0x000fc8000fffe1ff */
[----:B------:R-:W-:Y:S01]  /*1150*/  IMAD.U32 R88, RZ, RZ, UR5 ;  /* 0x00000005ff587e24 */ /* 0x000fe2000f8e00ff */
[----:B------:R-:W-:Y:S01]  /*1160*/  UIMAD UR59, UR59, UR4, UR7 ;  /* 0x000000043b3b72a4 */ /* 0x000fe2000f8e0207 */
[----:B-12---:R-:W-:Y:S11]  /*1170*/  BRA.U UP4, `(.L_x_17) ;  /* 0x0000000104407547 */ /* 0x006ff6000b800000 */
[----:B------:R-:W-:-:S13]  /*1180*/  R2UR UR4, R88 ;  /* 0x00000000580472ca */ /* 0x000fda00000e0000 */
[----:B------:R-:W-:Y:S02]  /*1190*/  UISETP.GT.U32.AND UP0, UPT, UR4, 0x1, UPT ;  /* 0x000000010400788c */ /* 0x000fe4000bf04070 */
[----:B------:R-:W-:Y:S02]  /*11a0*/  ULOP3.LUT UR4, UR4, 0xfffffffe, URZ, 0xc0, !UPT ;  /* 0xfffffffe04047892 */ /* 0x000fe4000f8ec0ff */
[----:B------:R-:W-:Y:S02]  /*11b0*/  UISETP.NE.AND UP1, UPT, UR59, URZ, UP0 ;  /* 0x000000ff3b00728c */ /* 0x000fe40008725270 */
[----:B------:R-:W-:Y:S02]  /*11c0*/  UISETP.NE.AND UP0, UPT, UR59, 0x1, UP0 ;  /* 0x000000013b00788c */ /* 0x000fe40008705270 */
[----:B------:R-:W-:Y:S02]  /*11d0*/  USEL UR7, URZ, 0x1, UP1 ;  /* 0x00000001ff077887 */ /* 0x000fe40008800000 */
[----:B------:R-:W-:-:S02]  /*11e0*/  USEL UR6, URZ, 0x4, UP0 ;  /* 0x00000004ff067887 */ /* 0x000fc40008000000 */
[----:B------:R-:W-:Y:S02]  /*11f0*/  USEL UR5, URZ, 0x2, UP1 ;  /* 0x00000002ff057887 */ /* 0x000fe40008800000 */
[----:B------:R-:W-:Y:S02]  /*1200*/  ULEA UR4, UR59, UR4, 0x1 ;  /* 0x000000043b047291 */ /* 0x000fe4000f8e08ff */
[----:B------:R-:W-:Y:S02]  /*1210*/  USEL UR8, URZ, 0x8, UP0 ;  /* 0x00000008ff087887 */ /* 0x000fe40008000000 */
[----:B------:R-:W-:-:S03]  /*1220*/  UIADD3 UR5, UPT, UPT, UR5, UR6, UR7 ;  /* 0x0000000605057290 */ /* 0x000fc6000fffe007 */
[----:B------:R-:W-:Y:S01]  /*1230*/  UMOV UR6, 0x3 ;  /* 0x0000000300067882 */ /* 0x000fe20000000000 */
[----:B------:R-:W-:Y:S02]  /*1240*/  UIADD3 UR5, UPT, UPT, UR5, UR8, URZ ;  /* 0x0000000805057290 */ /* 0x000fe4000fffe0ff */
[----:B------:R-:W-:-:S04]  /*1250*/  USHF.L.U32 UR4, UR6, UR4, URZ ;  /* 0x0000000406047299 */ /* 0x000fc800080006ff */
[----:B------:R-:W-:Y:S02]  /*1260*/  MOV R3, UR5 ;  /* 0x0000000500037c02 */ /* 0x000fe40008000f00 */
[----:B------:R-:W-:Y:S02]  /*1270*/  IMAD.U32 R2, RZ, RZ, UR4 ;  /* 0x00000004ff027e24 */ /* 0x000fe4000f8e00ff */
.L_x_17:
[----:B------:R-:W-:Y:S05]  /*1280*/  BRA.U !UP2, `(.L_x_18) ;  /* 0x000000010ad07547 */ /* 0x000fea000b800000 */
[----:B------:R-:W1:Y:S01]  /*1290*/  LDCU.128 UR20, c[0x0][0xb10] ;  /* 0x00016200ff1477ac */ /* 0x000e620008000c00 */
[----:B------:R-:W2:Y:S01]  /*12a0*/  LDCU UR12, c[0x0][0x370] ;  /* 0x00006e00ff0c77ac */ /* 0x000ea20008000800 */
[----:B------:R-:W3:Y:S01]  /*12b0*/  LDCU UR5, c[0x0][0x374] ;  /* 0x00006e80ff0577ac */ /* 0x000ee20008000800 */
[----:B------:R-:W4:Y:S01]  /*12c0*/  LDCU UR25, c[0x0][0xb0c] ;  /* 0x00016180ff1977ac */ /* 0x000f220008000800 */
[----:B------:R-:W4:Y:S01]  /*12d0*/  LDCU UR4, c[0x0][0xb20] ;  /* 0x00016400ff0477ac */ /* 0x000f220008000800 */
[----:B------:R-:W4:Y:S01]  /*12e0*/  LDCU.64 UR16, c[0x0][0xb28] ;  /* 0x00016500ff1077ac */ /* 0x000f220008000a00 */
[----:B-1----:R-:W-:Y:S02]  /*12f0*/  UISETP.NE.AND UP0, UPT, UR22, 0x1, UPT ;  /* 0x000000011600788c */ /* 0x002fe4000bf05270 */
[----:B---3--:R-:W-:Y:S02]  /*1300*/  UIMAD.WIDE.U32 UR6, UR5, UR23, URZ ;  /* 0x00000017050672a5 */ /* 0x008fe4000f8e00ff */
[----:B--2---:R-:W-:-:S02]  /*1310*/  UIMAD.WIDE.U32 UR8, UR12, UR20, URZ ;  /* 0x000000140c0872a5 */ /* 0x004fc4000f8e00ff */
[----:B----4-:R-:W-:Y:S02]  /*1320*/  UISETP.NE.AND UP1, UPT, UR25, 0x1, UPT ;  /* 0x000000011900788c */ /* 0x010fe4000bf25270 */
[----:B------:R-:W-:Y:S01]  /*1330*/  UISETP.NE.AND UP2, UPT, UR18, 0x1, UPT ;  /* 0x000000011200788c */ /* 0x000fe2000bf45270 */
[----:B------:R-:W-:Y:S02]  /*1340*/  UMOV UR6, UR7 ;  /* 0x0000000700067c82 */ /* 0x000fe40008000000 */
[----:B------:R-:W-:Y:S01]  /*1350*/  UMOV UR8, UR9 ;  /* 0x0000000900087c82 */ /* 0x000fe20008000000 */
[----:B------:R-:W-:Y:S02]  /*1360*/  @UP0 USHF.R.U32.HI UR5, URZ, UR4, UR6 ;  /* 0x00000004ff050299 */ /* 0x000fe40008011606 */
[----:B------:R-:W-:Y:S02]  /*1370*/  UIMAD.WIDE.U32 UR14, UR32, UR23, URZ ;  /* 0x00000017200e72a5 */ /* 0x000fe4000f8e00ff */
[----:B------:R-:W-:-:S02]  /*1380*/  UIMAD.WIDE.U32 UR6, UR5, UR16, URZ ;  /* 0x00000010050672a5 */ /* 0x000fc4000f8e00ff */
[----:B------:R-:W-:Y:S02]  /*1390*/  @UP1 USHF.R.U32.HI UR12, URZ, UR21, UR8 ;  /* 0x00000015ff0c1299 */ /* 0x000fe40008011608 */
[----:B------:R-:W-:Y:S02]  /*13a0*/  UIMAD.WIDE.U32 UR10, UR19, UR20, URZ ;  /* 0x00000014130a72a5 */ /* 0x000fe4000f8e00ff */
[----:B------:R-:W-:Y:S01]  /*13b0*/  UIMAD.WIDE.U32 UR8, UR12, UR16, URZ ;  /* 0x000000100c0872a5 */ /* 0x000fe2000f8e00ff */
[----:B------:R-:W-:Y:S01]  /*13c0*/  UMOV UR14, UR15 ;  /* 0x0000000f000e7c82 */ /* 0x000fe20008000000 */
[----:B------:R-:W-:Y:S01]  /*13d0*/  UMOV UR6, UR7 ;  /* 0x0000000700067c82 */ /* 0x000fe20008000000 */
[----:B------:R-:W-:Y:S02]  /*13e0*/  USHF.R.U32.HI UR14, URZ, UR4, UR14 ;  /* 0x00000004ff0e7299 */ /* 0x000fe4000801160e */
[----:B------:R-:W-:Y:S01]  /*13f0*/  @UP2 USHF.R.U32.HI UR5, URZ, UR17, UR6 ;  /* 0x00000011ff052299 */ /* 0x000fe20008011606 */
[----:B------:R-:W-:-:S02]  /*1400*/  UMOV UR10, UR11 ;  /* 0x0000000b000a7c82 */ /* 0x000fc40008000000 */
[----:B------:R-:W-:Y:S01]  /*1410*/  UMOV UR6, UR9 ;  /* 0x0000000900067c82 */ /* 0x000fe20008000000 */
[----:B------:R-:W-:Y:S02]  /*1420*/  USHF.R.U32.HI UR10, URZ, UR21, UR10 ;  /* 0x00000015ff0a7299 */ /* 0x000fe4000801160a */
[----:B------:R-:W-:Y:S02]  /*1430*/  @UP2 USHF.R.U32.HI UR12, URZ, UR17, UR6 ;  /* 0x00000011ff0c2299 */ /* 0x000fe40008011606 */
[----:B------:R-:W-:Y:S02]  /*1440*/  USEL UR4, UR32, UR14, !UP0 ;  /* 0x0000000e20047287 */ /* 0x000fe4000c000000 */
[----:B------:R-:W-:Y:S02]  /*1450*/  UIMAD UR6, UR5, UR18, URZ ;  /* 0x00000012050672a4 */ /* 0x000fe4000f8e02ff */
[----:B------:R-:W-:Y:S02]  /*1460*/  USEL UR5, UR19, UR10, !UP1 ;  /* 0x0000000a13057287 */ /* 0x000fe4000c800000 */
[----:B------:R-:W-:-:S02]  /*1470*/  UIMAD UR8, UR12, UR18, URZ ;  /* 0x000000120c0872a4 */ /* 0x000fc4000f8e02ff */
[----:B------:R-:W-:Y:S02]  /*1480*/  UISETP.GE.AND UP0, UPT, UR4, UR6, UPT ;  /* 0x000000060400728c */ /* 0x000fe4000bf06270 */
[----:B------:R-:W-:Y:S02]  /*1490*/  UIMAD.WIDE.U32 UR6, UR4, UR16, URZ ;  /* 0x00000010040672a5 */ /* 0x000fe4000f8e00ff */
[----:B------:R-:W-:Y:S02]  /*14a0*/  UISETP.GE.OR UP0, UPT, UR5, UR8, UP0 ;  /* 0x000000080500728c */ /* 0x000fe40008706670 */
[----:B------:R-:W-:Y:S02]  /*14b0*/  UIMAD.WIDE.U32 UR8, UR5, UR16, URZ ;  /* 0x00000010050872a5 */ /* 0x000fe4000f8e00ff */
[----:B------:R-:W-:Y:S02]  /*14c0*/  USHF.R.U32.HI UR7, URZ, UR17, UR7 ;  /* 0x00000011ff077299 */ /* 0x000fe40008011607 */
[----:B------:R-:W-:-:S02]  /*14d0*/  UIADD3 UR10, UPT, UPT, -UR4, URZ, URZ ;  /* 0x000000ff040a7290 */ /* 0x000fc4000fffe1ff */
[----:B------:R-:W-:Y:S02]  /*14e0*/  USEL UR7, UR4, UR7, !UP2 ;  /* 0x0000000704077287 */ /* 0x000fe4000d000000 */
[----:B------:R-:W-:Y:S01]  /*14f0*/  UIADD3 UR20, UPT, UPT, -UR5, URZ, URZ ;  /* 0x000000ff05147290 */ /* 0x000fe2000fffe1ff */
[----:B------:R-:W-:Y:S01]  /*1500*/  @!UP0 UMOV UR6, UR9 ;  /* 0x0000000900068c82 */ /* 0x000fe20008000000 */
[----:B------:R-:W-:Y:S02]  /*1510*/  UIADD3 UR8, UPT, UPT, -UR7, URZ, URZ ;  /* 0x000000ff07087290 */ /* 0x000fe4000fffe1ff */
[----:B------:R-:W-:Y:S02]  /*1520*/  @!UP0 USHF.R.U32.HI UR6, URZ, UR17, UR6 ;  /* 0x00000011ff068299 */ /* 0x000fe40008011606 */
[----:B------:R-:W-:Y:S02]  /*1530*/  UIMAD UR8, UR18, UR8, UR4 ;  /* 0x00000008120872a4 */ /* 0x000fe4000f8e0204 */
[----:B------:R-:W-:-:S02]  /*1540*/  @!UP0 USEL UR6, UR5, UR6, !UP2 ;  /* 0x0000000605068287 */ /* 0x000fc4000d000000 */
[----:B------:R-:W-:Y:S02]  /*1550*/  UIMAD UR32, UR22, UR10, UR32 ;  /* 0x0000000a162072a4 */ /* 0x000fe4000f8e0220 */
[----:B------:R-:W-:Y:S02]  /*1560*/  @!UP0 UIADD3 UR7, UPT, UPT, UR7, -UR6, URZ ;  /* 0x8000000607078290 */ /* 0x000fe4000fffe0ff */
[----:B------:R-:W-:Y:S02]  /*1570*/  @!UP0 UIMAD UR6, UR8, UR12, UR6 ;  /* 0x0000000c080682a4 */ /* 0x000fe4000f8e0206 */
[----:B------:R-:W-:Y:S02]  /*1580*/  @!UP0 UIMAD UR4, UR7, UR18, UR5 ;  /* 0x00000012070482a4 */ /* 0x000fe4000f8e0205 */
[----:B------:R-:W-:Y:S02]  /*1590*/  UIMAD UR20, UR25, UR20, UR19 ;  /* 0x00000014191472a4 */ /* 0x000fe4000f8e0213 */
[----:B------:R-:W-:Y:S01]  /*15a0*/  UIMAD UR32, UR4, UR22, UR32 ;  /* 0x00000016042072a4 */ /* 0x000fe2000f8e0220 */
[----:B------:R-:W-:-:S02]  /*15b0*/  @!UP0 UMOV UR5, UR6 ;  /* 0x0000000600058c82 */ /* 0x000fc40008000000 */
[----:B------:R-:W-:-:S12]  /*15c0*/  UIMAD UR20, UR5, UR25, UR20 ;  /* 0x00000019051472a4 */ /* 0x000fd8000f8e0214 */
.L_x_18:
[----:B------:R-:W-:Y:S02]  /*15d0*/  UISETP.NE.AND UP1, UPT, UR26, 0x1, UPT ;  /* 0x000000011a00788c */ /* 0x000fe4000bf25270 */
[----:B------:R-:W-:Y:S02]  /*15e0*/  UISETP.NE.AND UP0, UPT, UR13, 0x2, UPT ;  /* 0x000000020d00788c */ /* 0x000fe4000bf05270 */
[----:B------:R-:W-:Y:S02]  /*15f0*/  ULOP3.LUT UR28, UR28, 0x1000, URZ, 0xc0, !UPT ;  /* 0x000010001c1c7892 */ /* 0x000fe4000f8ec0ff */
[----:B------:R-:W-:-:S03]  /*1600*/  USHF.L.U32 UR24, UR27, UR24, URZ ;  /* 0x000000181b187299 */ /* 0x000fc600080006ff */
[----:B------:R-:W-:Y:S09]  /*1610*/  BRA.U UP1, `(.L_x_19) ;  /* 0x0000000101447547 */ /* 0x000ff2000b800000 */
[----:B------:R-:W1:Y:S01]  /*1620*/  LDCU.128 UR8, c[0x0][0xb10] ;  /* 0x00016200ff0877ac */ /* 0x000e620008000c00 */
[----:B------:R-:W2:Y:S01]  /*1630*/  LDCU UR12, c[0x0][0xb0c] ;  /* 0x00016180ff0c77ac */ /* 0x000ea20008000800 */
[----:B------:R-:W3:Y:S01]  /*1640*/  LDCU UR14, c[0x0][0xb20] ;  /* 0x00016400ff0e77ac */ /* 0x000ee20008000800 */
[----:B-1----:R-:W-:Y:S02]  /*1650*/  UIMAD.WIDE.U32 UR6, UR20, UR8, URZ ;  /* 0x00000008140672a5 */ /* 0x002fe4000f8e00ff */
[----:B------:R-:W-:Y:S02]  /*1660*/  UIMAD.WIDE.U32 UR4, UR32, UR11, URZ ;  /* 0x0000000b200472a5 */ /* 0x000fe4000f8e00ff */
[----:B--2---:R-:W-:Y:S02]  /*1670*/  UISETP.NE.AND UP2, UPT, UR12, 0x1, UPT ;  /* 0x000000010c00788c */ /* 0x004fe4000bf45270 */
[----:B------:R-:W-:Y:S01]  /*1680*/  UISETP.NE.AND UP1, UPT, UR10, 0x1, UPT ;  /* 0x000000010a00788c */ /* 0x000fe2000bf25270 */
[----:B------:R-:W-:-:S02]  /*1690*/  UMOV UR6, UR7 ;  /* 0x0000000700067c82 */ /* 0x000fc40008000000 */
[----:B------:R-:W-:Y:S01]  /*16a0*/  UMOV UR4, UR5 ;  /* 0x0000000500047c82 */ /* 0x000fe20008000000 */
[----:B------:R-:W-:Y:S02]  /*16b0*/  USHF.R.U32.HI UR6, URZ, UR9, UR6 ;  /* 0x00000009ff067299 */ /* 0x000fe40008011606 */
[----:B---3--:R-:W-:Y:S02]  /*16c0*/  USHF.R.U32.HI UR4, URZ, UR14, UR4 ;  /* 0x0000000eff047299 */ /* 0x008fe40008011604 */
[----:B------:R-:W-:Y:S02]  /*16d0*/  USEL UR5, UR20, UR6, !UP2 ;  /* 0x0000000614057287 */ /* 0x000fe4000d000000 */
[----:B------:R-:W-:-:S04]  /*16e0*/  USEL UR4, UR32, UR4, !UP1 ;  /* 0x0000000420047287 */ /* 0x000fc8000c800000 */
[----:B------:R-:W-:Y:S02]  /*16f0*/  UIADD3 UR6, UPT, UPT, -UR4, UR5, URZ ;  /* 0x0000000504067290 */ /* 0x000fe4000fffe1ff */
[----:B------:R-:W-:Y:S02]  /*1700*/  UIADD3 UR4, UPT, UPT, UR4, -UR5, URZ ;  /* 0x8000000504047290 */ /* 0x000fe4000fffe0ff */
[----:B------:R-:W-:Y:S02]  /*1710*/  UIMAD UR32, UR6, UR10, UR32 ;  /* 0x0000000a062072a4 */ /* 0x000fe4000f8e0220 */
[----:B------:R-:W-:-:S12]  /*1720*/  UIMAD UR20, UR4, UR12, UR20 ;  /* 0x0000000c041472a4 */ /* 0x000fd8000f8e0214 */
.L_x_19:
[----:B------:R-:W-:Y:S05]  /*1730*/  BRA.U !UP5, `(.L_x_20) ;  /* 0x000000010d0c7547 */ /* 0x000fea000b800000 */
[----:B------:R-:W-:Y:S01]  /*1740*/  UCGABAR_WAIT ;  /* 0x0000000000007dc7 */ /* 0x000fe20008000000 */
[----:B------:R-:W-:Y:S01]  /*1750*/  CCTL.IVALL ;  /* 0x00000000ff00798f */ /* 0x000fe20002000000 */
[----:B------:R-:W-:Y:S05]  /*1760*/  BRA `(.L_x_21) ;  /* 0x0000000000047947 */ /* 0x000fea0003800000 */
.L_x_20:
[----:B------:R-:W-:Y:S06]  /*1770*/  BAR.SYNC.DEFER_BLOCKING 0x0 ;  /* 0x0000000000007b1d */ /* 0x000fec0000010000 */
.L_x_21:
[----:B------:R-:W-:Y:S05]  /*1780*/  BRA.U UP0, `(.L_x_22) ;  /* 0x0000001100dc7547 */ /* 0x000fea000b800000 */
[----:B------:R-:W1:Y:S01]  /*1790*/  LDCU UR6, c[0x0][0x38c] ;  /* 0x00007180ff0677ac */ /* 0x000e620008000800 */
[----:B------:R-:W-:Y:S01]  /*17a0*/  PLOP3.LUT P1, PT, PT, PT, UP3, 0x80, 0x8 ;  /* 0x000000000008781c */ /* 0x000fe20003f2f038 */
[----:B------:R-:W-:Y:S01]  /*17b0*/  IMAD.MOV.U32 R12, RZ, RZ, 0x1 ;  /* 0x00000001ff0c7424 */ /* 0x000fe200078e00ff */
[----:B------:R-:W-:Y:S01]  /*17c0*/  ISETP.NE.AND P2, PT, R0, RZ, P3 ;  /* 0x000000ff0000720c */ /* 0x000fe20001f45270 */
[----:B------:R-:W-:Y:S01]  /*17d0*/  USHF.L.U32 UR7, UR19, 0x6, URZ ;  /* 0x0000000613077899 */ /* 0x000fe200080006ff */
[----:B------:R-:W-:Y:S01]  /*17e0*/  PLOP3.LUT P1, PT, P1, PT, PT, 0x8, 0x80 ;  /* 0x000000000080781c */ /* 0x000fe20000f2e170 */
[----:B------:R-:W-:Y:S01]  /*17f0*/  UMOV UR8, 0x400 ;  /* 0x0000040000087882 */ /* 0x000fe20000000000 */
[----:B------:R-:W-:Y:S01]  /*1800*/  UISETP.NE.AND UP1, UPT, UR13, URZ, UPT ;  /* 0x000000ff0d00728c */ /* 0x000fe2000bf25270 */
[----:B------:R-:W-:Y:S01]  /*1810*/  CS2R R10, SRZ ;  /* 0x00000000000a7805 */ /* 0x000fe2000001ff00 */
[----:B------:R-:W-:Y:S01]  /*1820*/  USHF.L.U32 UR46, UR19, 0x7, URZ ;  /* 0x00000007132e7899 */ /* 0x000fe200080006ff */
[----:B------:R-:W-:Y:S01]  /*1830*/  IMAD.MOV.U32 R9, RZ, RZ, RZ ;  /* 0x000000ffff097224 */ /* 0x000fe200078e00ff */
[----:B------:R-:W-:Y:S01]  /*1840*/  ULEA UR13, UR58, UR8, 0x18 ;  /* 0x000000083a0d7291 */ /* 0x000fe2000f8ec0ff */
[----:B------:R-:W-:Y:S01]  /*1850*/  IMAD.MOV.U32 R8, RZ, RZ, 0x1 ;  /* 0x00000001ff087424 */ /* 0x000fe200078e00ff */
[----:B------:R-:W2:Y:S01]  /*1860*/  LDCU UR39, c[0x0][0x370] ;  /* 0x00006e00ff2777ac */ /* 0x000ea20008000800 */
[----:B------:R-:W3:Y:S01]  /*1870*/  LDCU.64 UR26, c[0x0][0x348] ;  /* 0x00006900ff1a77ac */ /* 0x000ee20008000a00 */
[----:B-1----:R-:W-:-:S02]  /*1880*/  UIADD3 UR5, UPT, UPT, UR6, 0x7f, URZ ;  /* 0x0000007f06057890 */ /* 0x002fc4000fffe0ff */
[----:B------:R-:W-:Y:S02]  /*1890*/  UIADD3 UR47, UPT, UPT, UR6, 0xfe, URZ ;  /* 0x000000fe062f7890 */ /* 0x000fe4000fffe0ff */
[----:B------:R-:W-:Y:S01]  /*18a0*/  USHF.R.S32.HI UR4, URZ, 0x1f, UR5 ;  /* 0x0000001fff047899 */ /* 0x000fe20008011405 */
[----:B------:R-:W1:Y:S03]  /*18b0*/  LDCU UR38, c[0x0][0x374] ;  /* 0x00006e80ff2677ac */ /* 0x000e660008000800 */
[----:B------:R-:W-:Y:S02]  /*18c0*/  ULEA.HI UR4, UR4, UR5, URZ, 0x7 ;  /* 0x0000000504047291 */ /* 0x000fe4000f8f38ff */
[----:B------:R-:W-:Y:S02]  /*18d0*/  UIADD3 UR5, UPT, UPT, UR6, -0x1, URZ ;  /* 0xffffffff06057890 */ /* 0x000fe4000fffe0ff */
[----:B------:R-:W-:-:S02]  /*18e0*/  USHF.R.S32.HI UR41, URZ, 0x7, UR4 ;  /* 0x00000007ff297899 */ /* 0x000fc40008011404 */
[----:B------:R-:W-:Y:S02]  /*18f0*/  UISETP.GE.U32.AND UP2, UPT, UR5, -0xff, UPT ;  /* 0xffffff010500788c */ /* 0x000fe4000bf46070 */
[----:B------:R-:W-:Y:S02]  /*1900*/  UISETP.LT.U32.AND UP0, UPT, UR41, 0x4, UPT ;  /* 0x000000042900788c */ /* 0x000fe4000bf01070 */
[----:B------:R-:W-:Y:S02]  /*1910*/  ULOP3.LUT UR5, UR7, 0x40, URZ, 0xc0, !UPT ;  /* 0x0000004007057892 */ /* 0x000fe4000f8ec0ff */
[----:B------:R-:W-:Y:S02]  /*1920*/  USEL UR40, UR41, 0x4, UP0 ;  /* 0x0000000429287887 */ /* 0x000fe40008000000 */
[----:B------:R-:W-:Y:S02]  /*1930*/  ULOP3.LUT UR46, UR46, 0x80, URZ, 0xc0, !UPT ;  /* 0x000000802e2e7892 */ /* 0x000fe4000f8ec0ff */
[----:B------:R-:W-:-:S02]  /*1940*/  UIADD3 UR4, UPT, UPT, UR40, -0x1, URZ ;  /* 0xffffffff28047890 */ /* 0x000fc4000fffe0ff */
[----:B------:R-:W-:Y:S02]  /*1950*/  @UP2 UIADD3 UR4, UPT, UPT, UR40, URZ, URZ ;  /* 0x000000ff28042290 */ /* 0x000fe4000fffe0ff */
[----:B------:R-:W-:Y:S02]  /*1960*/  USEL UR21, UR53, 0x2, UP1 ;  /* 0x0000000235157887 */ /* 0x000fe40008800000 */
[----:B------:R-:W-:Y:S02]  /*1970*/  UIADD3 UR30, UPT, UPT, UR13, 0x6300, UR28 ;  /* 0x000063000d1e7890 */ /* 0x000fe4000fffe01c */
[----:B------:R-:W-:Y:S02]  /*1980*/  ULEA.HI UR43, UR28, UR5, URZ, 0x19 ;  /* 0x000000051c2b7291 */ /* 0x000fe4000f8fc8ff */
[----:B------:R-:W-:Y:S02]  /*1990*/  UIADD3 UR44, UPT, UPT, UR41, -UR40, URZ ;  /* 0x80000028292c7290 */ /* 0x000fe4000fffe0ff */
[----:B------:R-:W-:-:S02]  /*19a0*/  UIADD3 UR29, UPT, UPT, UR4, 0x1, URZ ;  /* 0x00000001041d7890 */ /* 0x000fc4000fffe0ff */
[----:B------:R-:W-:Y:S01]  /*19b0*/  UIADD3 UR42, UPT, UPT, -UR4, URZ, URZ ;  /* 0x000000ff042a7290 */ /* 0x000fe2000fffe1ff */
[----:B-123--:R-:W-:-:S11]  /*19c0*/  UMOV UR6, URZ ;  /* 0x000000ff00067c82 */ /* 0x00efd60008000000 */
.L_x_42:
[----:B------:R-:W-:-:S09]  /*19d0*/  UISETP.NE.AND UP0, UPT, UR58, URZ, UPT ;  /* 0x000000ff3a00728c */ /* 0x000fd2000bf05270 */
[----:B-1----:R-:W-:Y:S05]  /*19e0*/  BRA.U UP0, `(.L_x_23) ;  /* 0x0000000100287547 */ /* 0x002fea000b800000 */
[----:B------:R-:W-:Y:S02]  /*19f0*/  LEA R0, R9, UR13, 0x3 ;  /* 0x0000000d09007c11 */ /* 0x000fe4000f8e18ff */
[----:B------:R-:W-:-:S04]  /*1a00*/  SHF.L.U32 R3, R8, 0x1f, RZ ;  /* 0x0000001f08037819 */ /* 0x000fc800000006ff */
[----:B------:R-:W1:Y:S02]  /*1a10*/  SYNCS.PHASECHK.TRANS64.TRYWAIT P0, [R0+URZ+0x100], R3 ;  /* 0x00010003000075a7 */ /* 0x000e6400080011ff */
[----:B-1----:R-:W-:Y:S05]  /*1a20*/  @!P0 BRA `(.L_x_24) ;  /* 0x00000084002c8947 */ /* 0x002fea0003800000 */
.L_x_143:
[----:B------:R2:W-:Y:S01]  /*1a30*/  SYNCS.ARRIVE.TRANS64.A1T0 RZ, [R0+URZ+0xf0], RZ ;  /* 0x0000f0ff00ff79a7 */ /* 0x0005e200081000ff */
[----:B------:R-:W-:-:S05]  /*1a40*/  VIADD R9, R9, 0x1 ;  /* 0x0000000109097836 */ /* 0x000fca0000000000 */
[----:B------:R-:W-:-:S04]  /*1a50*/  ISETP.NE.AND P0, PT, R9, 0x2, PT ;  /* 0x000000020900780c */ /* 0x000fc80003f05270 */
[----:B-1----:R-:W-:Y:S02]  /*1a60*/  SEL R3, RZ, 0x1, P0 ;  /* 0x00000001ff037807 */ /* 0x002fe40000000000 */
[----:B------:R-:W-:Y:S02]  /*1a70*/  SEL R9, R9, RZ, P0 ;  /* 0x000000ff09097207 */ /* 0x000fe40000000000 */
[----:B------:R-:W-:-:S07]  /*1a80*/  LOP3.LUT R8, R8, R3, RZ, 0x3c, !PT ;  /* 0x0000000308087212 */ /* 0x000fce00078e3cff */
.L_x_23:
[----:B------:R-:W-:Y:S01]  /*1a90*/  ULEA UR4, UR6, UR13, 0x3 ;  /* 0x0000000d06047291 */ /* 0x000fe2000f8e18ff */
[----:B--2---:R-:W-:Y:S01]  /*1aa0*/  SHF.L.U32 R0, R12, 0x1f, RZ ;  /* 0x0000001f0c007819 */ /* 0x004fe200000006ff */
[----:B------:R-:W-:Y:S02]  /*1ab0*/  UISETP.GE.U32.AND UP0, UPT, UR47, 0xff, UPT ;  /* 0x000000ff2f00788c */ /* 0x000fe4000bf06070 */
[----:B------:R-:W-:Y:S01]  /*1ac0*/  ULEA UR11, UR32, UR46, 0x8 ;  /* 0x0000002e200b7291 */ /* 0x000fe2000f8e40ff */
[----:B------:R-:W-:-:S04]  /*1ad0*/  UMOV UR7, URZ ;  /* 0x000000ff00077c82 */ /* 0x000fc80008000000 */
[----:B------:R1:W2:Y:S01]  /*1ae0*/  SYNCS.PHASECHK.TRANS64.TRYWAIT P0, [UR4+0x20], R0 ;  /* 0x00002000ff0075a7 */ /* 0x0002a20008001104 */
[----:B------:R-:W-:-:S04]  /*1af0*/  ULEA.HI UR4, UR20, UR20, URZ, 0x1 ;  /* 0x0000001414047291 */ /* 0x000fc8000f8f08ff */
[----:B------:R-:W-:-:S04]  /*1b00*/  USHF.L.U32 UR4, UR4, 0x6, URZ ;  /* 0x0000000604047899 */ /* 0x000fc800080006ff */
[----:B------:R-:W-:-:S04]  /*1b10*/  ULOP3.LUT UR35, UR4, 0xffffff80, URZ, 0xc0, !UPT ;  /* 0xffffff8004237892 */ /* 0x000fc8000f8ec0ff */
[----:B------:R-:W-:Y:S01]  /*1b20*/  UIADD3 UR35, UPT, UPT, UR43, UR35, URZ ;  /* 0x000000232b237290 */ /* 0x000fe2000fffe0ff */
[----:B------:R-:W-:Y:S11]  /*1b30*/  BRA.U !UP0, `(.L_x_25) ;  /* 0x0000000108c47547 */ /* 0x000ff6000b800000 */
[----:B------:R-:W-:Y:S01]  /*1b40*/  UMOV UR16, UR42 ;  /* 0x0000002a00107c82 */ /* 0x000fe20008000000 */
[----:B------:R-:W-:Y:S01]  /*1b50*/  UMOV UR4, UR6 ;  /* 0x0000000600047c82 */ /* 0x000fe20008000000 */
[----:B------:R-:W-:-:S05]  /*1b60*/  UMOV UR34, URZ ;  /* 0x000000ff00227c82 */ /* 0x000fca0008000000 */
.L_x_31:
[----:B------:R-:W-:Y:S01]  /*1b70*/  ULEA UR33, UR4, UR13, 0x3 ;  /* 0x0000000d04217291 */ /* 0x000fe2000f8e18ff */
[----:B------:R-:W-:Y:S01]  /*1b80*/  @P3 MOV R2, 0xc000 ;  /* 0x0000c00000023802 */ /* 0x000fe20000000f00 */
[----:B--234-:R-:W-:Y:S10]  /*1b90*/  @P0 BRA `(.L_x_26) ;  /* 0x00000000000c0947 */ /* 0x01cff40003800000 */
[----:B------:R-:W-:-:S04]  /*1ba0*/  SHF.L.U32 R3, R12, 0x1f, RZ ;  /* 0x0000001f0c037819 */ /* 0x000fc800000006ff */
[----:B------:R-:W2:Y:S02]  /*1bb0*/  SYNCS.PHASECHK.TRANS64.TRYWAIT P0, [UR33+0x20], R3 ;  /* 0x00002003ff0075a7 */ /* 0x000ea40008001121 */
[----:B--2---:R-:W-:Y:S05]  /*1bc0*/  @!P0 BRA `(.L_x_27) ;  /* 0x0000008000d88947 */ /* 0x004fea0003800000 */
.L_x_26:
[----:B------:R2:W-:Y:S01]  /*1bd0*/  @P3 SYNCS.ARRIVE.TRANS64 RZ, [UR33], R2 ;  /* 0x00000002ffff39a7 */ /* 0x0005e20008000021 */
[----:B------:R-:W-:Y:S02]  /*1be0*/  ULOP3.LUT UR5, UR21, 0x2, URZ, 0xfc, !UPT ;  /* 0x0000000215057892 */ /* 0x000fe4000f8efcff */
[----:B------:R-:W-:Y:S02]  /*1bf0*/  UIADD3 UR16, UPT, UPT, UR16, 0x1, URZ ;  /* 0x0000000110107890 */ /* 0x000fe4000fffe0ff */
[----:B------:R-:W-:Y:S02]  /*1c00*/  UISETP.NE.AND UP0, UPT, UR5, 0x2, UPT ;  /* 0x000000020500788c */ /* 0x000fe4000bf05270 */
[----:B------:R-:W-:-:S07]  /*1c10*/  UISETP.NE.AND UP2, UPT, UR16, 0x1, UPT ;  /* 0x000000011000788c */ /* 0x000fce000bf45270 */
[----:B------:R-:W-:Y:S05]  /*1c20*/  BRA.U UP0, `(.L_x_28) ;  /* 0x0000000100047547 */ /* 0x000fea000b800000 */
[----:B------:R-:W-:Y:S05]  /*1c30*/  BPT.TRAP 0x1 ;  /* 0x000000040000795c */ /* 0x000fea0000300000 */
.L_x_28:
[----:B------:R-:W-:Y:S04]  /*1c40*/  BSSY.RECONVERGENT B0, `(.L_x_29) ;  /* 0x0000003000007945 */ /* 0x000fe80003800200 */
[----:B------:R-:W-:Y:S05]  /*1c50*/  @!P2 BRA `(.L_x_30) ;  /* 0x000000000004a947 */ /* 0x000fea0003800000 */
[----:B------:R-:W-:Y:S05]  /*1c60*/  BPT.TRAP 0x1 ;  /* 0x000000040000795c */ /* 0x000fea0000300000 */
.L_x_30:
[----:B------:R-:W-:Y:S05]  /*1c70*/  BSYNC.RECONVERGENT B0 ;  /* 0x0000000000007941 */ /* 0x000fea0003800200 */
.L_x_29:
[----:B------:R-:W-:Y:S02]  /*1c80*/  UIADD3 UR5, UPT, UPT, UR4, 0x1, URZ ;  /* 0x0000000104057890 */ /* 0x000fe4000fffe0ff */
[----:B------:R-:W-:Y:S02]  /*1c90*/  ULEA UR32, UR4, UR28, 0xd ;  /* 0x0000001c04207291 */ /* 0x000fe4000f8e68ff */
[----:B------:R-:W-:Y:S02]  /*1ca0*/  UISETP.NE.AND UP0, UPT, UR5, 0x4, UPT ;  /* 0x000000040500788c */ /* 0x000fe4000bf05270 */
[----:B------:R-:W-:Y:S02]  /*1cb0*/  UIADD3 UR14, UP1, UPT, UR26, 0x80, URZ ;  /* 0x000000801a0e7890 */ /* 0x000fe4000ff3e0ff */
[----:B------:R-:W-:Y:S02]  /*1cc0*/  USEL UR7, URZ, 0x1, UP0 ;  /* 0x00000001ff077887 */ /* 0x000fe40008000000 */
[----:B------:R-:W-:-:S02]  /*1cd0*/  USEL UR6, UR5, URZ, UP0 ;  /* 0x000000ff05067287 */ /* 0x000fc40008000000 */
[----:B------:R-:W-:Y:S02]  /*1ce0*/  ULEA UR8, UR4, UR13, 0xe ;  /* 0x0000000d04087291 */ /* 0x000fe4000f8e70ff */
[----:B------:R-:W-:Y:S01]  /*1cf0*/  ULEA UR5, UR6, UR13, 0x3 ;  /* 0x0000000d06057291 */ /* 0x000fe2000f8e18ff */
[----:B------:R-:W-:Y:S01]  /*1d00*/  LOP3.LUT R12, R12, UR7, RZ, 0x3c, !PT ;  /* 0x000000070c0c7c12 */ /* 0x000fe2000f8e3cff */
[----:B------:R-:W-:Y:S02]  /*1d10*/  UIADD3 UR4, UP0, UPT, UR26, 0x180, URZ ;  /* 0x000001801a047890 */ /* 0x000fe4000ff1e0ff */
[----:B------:R-:W-:Y:S01]  /*1d20*/  ULOP3.LUT UR33, UR33, 0xfefffff8, URZ, 0xc0, !UPT ;  /* 0xfefffff821217892 */ /* 0x000fe2000f8ec0ff */
[----:B-1----:R-:W-:Y:S01]  /*1d30*/  SHF.L.U32 R0, R12, 0x1f, RZ ;  /* 0x0000001f0c007819 */ /* 0x002fe200000006ff */
[----:B------:R-:W-:Y:S02]  /*1d40*/  UIADD3.X UR15, UPT, UPT, URZ, UR27, URZ, UP1, !UPT ;  /* 0x0000001bff0f7290 */ /* 0x000fe40008ffe4ff */
[----:B------:R-:W-:Y:S01]  /*1d50*/  UIADD3 UR32, UPT, UPT, UR13, 0x6300, UR32 ;  /* 0x000063000d207890 */ /* 0x000fe2000fffe020 */
[----:B------:R3:W4:Y:S01]  /*1d60*/  SYNCS.PHASECHK.TRANS64.TRYWAIT P0, [UR5+0x20], R0 ;  /* 0x00002000ff0075a7 */ /* 0x0007220008001105 */
[----:B------:R-:W-:-:S02]  /*1d70*/  UPRMT UR7, URZ, 0x5410, UR24 ;  /* 0x00005410ff077896 */ /* 0x000fc40008000018 */
[----:B------:R-:W-:Y:S02]  /*1d80*/  UIADD3 UR8, UPT, UPT, UR8, 0xe300, URZ ;  /* 0x0000e30008087890 */ /* 0x000fe4000fffe0ff */
[----:B------:R-:W-:Y:S01]  /*1d90*/  UIADD3.X UR5, UPT, UPT, URZ, UR27, URZ, UP0, !UPT ;  /* 0x0000001bff057290 */ /* 0x000fe200087fe4ff */
[----:B------:R-:W-:Y:S01]  /*1da0*/  UMOV UR18, 0x0 ;  /* 0x0000000000127882 */ /* 0x000fe20000000000 */
[----:B------:R-:W-:Y:S01]  /*1db0*/  UMOV UR19, 0x10000000 ;  /* 0x1000000000137882 */ /* 0x000fe20000000000 */
[----:B------:R-:W-:Y:S01]  /*1dc0*/  UMOV UR10, UR34 ;  /* 0x00000022000a7c82 */ /* 0x000fe20008000000 */
[----:B------:R-:W-:Y:S01]  /*1dd0*/  UMOV UR12, UR36 ;  /* 0x00000024000c7c82 */ /* 0x000fe20008000000 */
[----:B------:R-:W-:Y:S01]  /*1de0*/  UMOV UR9, UR33 ;  /* 0x0000002100097c82 */ /* 0x000fe20008000000 */
[----:B------:R1:W-:Y:S03]  /*1df0*/  UTMALDG.3D.MULTICAST.2CTA [UR32], [UR14], UR7, desc[UR18] ;  /* 0x000012200e0073b4 */ /* 0x0003e60008211807 */
[----:B------:R2:W-:Y:S01]  /*1e00*/  UTMALDG.3D.2CTA [UR8], [UR4], desc[UR18] ;  /* 0x00001208040075b4 */ /* 0x0005e20008211000 */
[----:B-1----:R-:W-:Y:S01]  /*1e10*/  UIADD3 UR34, UPT, UPT, UR34, 0x80, URZ ;  /* 0x0000008022227890 */ /* 0x002fe2000fffe0ff */
[----:B------:R-:W-:Y:S01]  /*1e20*/  UMOV UR7, UR29 ;  /* 0x0000001d00077c82 */ /* 0x000fe20008000000 */
[----:B--2---:R-:W-:Y:S01]  /*1e30*/  UMOV UR4, UR6 ;  /* 0x0000000600047c82 */ /* 0x004fe20008000000 */
[----:B------:R-:W-:Y:S09]  /*1e40*/  BRA.U UP2, `(.L_x_31) ;  /* 0xfffffffd02487547 */ /* 0x000ff2000b83ffff */
.L_x_25:
[----:B------:R-:W-:Y:S01]  /*1e50*/  ULEA UR4, UR6, UR13, 0x3 ;  /* 0x0000000d06047291 */ /* 0x000fe2000f8e18ff */
[----:B-1-3--:R-:W-:Y:S01]  /*1e60*/  SHF.L.U32 R0, R12, 0x1f, RZ ;  /* 0x0000001f0c007819 */ /* 0x00afe200000006ff */
[----:B------:R-:W-:Y:S01]  /*1e70*/  @!P1 SYNCS.ARRIVE.TRANS64.A1T0 RZ, [UR13+0x88], RZ ;  /* 0x000088ffffff99a7 */ /* 0x000fe2000810000d */
[----:B------:R-:W-:-:S06]  /*1e80*/  UISETP.GT.AND UP0, UPT, UR41, UR40, UPT ;  /* 0x000000282900728c */ /* 0x000fcc000bf04270 */
[----:B--2-4-:R1:W2:Y:S03]  /*1e90*/  SYNCS.PHASECHK.TRANS64.TRYWAIT P0, [UR4+0x20], R0 ;  /* 0x00002000ff0075a7 */ /* 0x0142a60008001104 */
[----:B------:R-:W-:Y:S05]  /*1ea0*/  BRA.U !UP0, `(.L_x_32) ;  /* 0x0000000108c07547 */ /* 0x000fea000b800000 */
[----:B------:R-:W-:Y:S01]  /*1eb0*/  UIADD3 UR25, UPT, UPT, UR44, UR7, URZ ;  /* 0x000000072c197290 */ /* 0x000fe2000fffe0ff */
[----:B------:R-:W-:-:S11]  /*1ec0*/  UMOV UR4, UR6 ;  /* 0x0000000600047c82 */ /* 0x000fd60008000000 */
.L_x_38:
[----:B------:R-:W-:Y:S01]  /*1ed0*/  ULEA UR17, UR4, UR13, 0x3 ;  /* 0x0000000d04117291 */ /* 0x000fe2000f8e18ff */
[----:B--2---:R-:W-:Y:S01]  /*1ee0*/  @P3 MOV R2, 0xc000 ;  /* 0x0000c00000023802 */ /* 0x004fe20000000f00 */
[----:B--2-4-:R-:W-:Y:S10]  /*1ef0*/  @P0 BRA `(.L_x_33) ;  /* 0x00000000000c0947 */ /* 0x014ff40003800000 */
[----:B------:R-:W-:-:S04]  /*1f00*/  SHF.L.U32 R3, R12, 0x1f, RZ ;  /* 0x0000001f0c037819 */ /* 0x000fc800000006ff */
[----:B------:R-:W2:Y:S02]  /*1f10*/  SYNCS.PHASECHK.TRANS64.TRYWAIT P0, [UR17+0x20], R3 ;  /* 0x00002003ff0075a7 */ /* 0x000ea40008001111 */
[----:B--2---:R-:W-:Y:S05]  /*1f20*/  @!P0 BRA `(.L_x_34) ;  /* 0x0000008000188947 */ /* 0x004fea0003800000 */
.L_x_33:
[----:B------:R2:W-:Y:S01]  /*1f30*/  @P3 SYNCS.ARRIVE.TRANS64 RZ, [UR17], R2 ;  /* 0x00000002ffff39a7 */ /* 0x0005e20008000011 */
[----:B------:R-:W-:-:S04]  /*1f40*/  ULOP3.LUT UR5, UR21, 0x2, URZ, 0xfc, !UPT ;  /* 0x0000000215057892 */ /* 0x000fc8000f8efcff */
[----:B------:R-:W-:-:S09]  /*1f50*/  UISETP.NE.AND UP0, UPT, UR5, 0x2, UPT ;  /* 0x000000020500788c */ /* 0x000fd2000bf05270 */
[----:B------:R-:W-:Y:S05]  /*1f60*/  BRA.U UP0, `(.L_x_35) ;  /* 0x0000000100047547 */ /* 0x000fea000b800000 */
[----:B------:R-:W-:Y:S05]  /*1f70*/  BPT.TRAP 0x1 ;  /* 0x000000040000795c */ /* 0x000fea0000300000 */
.L_x_35:
[----:B------:R-:W-:Y:S04]  /*1f80*/  BSSY.RECONVERGENT B0, `(.L_x_36) ;  /* 0x0000003000007945 */ /* 0x000fe80003800200 */
[----:B------:R-:W-:Y:S05]  /*1f90*/  @!P2 BRA `(.L_x_37) ;  /* 0x000000000004a947 */ /* 0x000fea0003800000 */
[----:B------:R-:W-:Y:S05]  /*1fa0*/  BPT.TRAP 0x1 ;  /* 0x000000040000795c */ /* 0x000fea0000300000 */
.L_x_37:
[----:B------:R-:W-:Y:S05]  /*1fb0*/  BSYNC.RECONVERGENT B0 ;  /* 0x0000000000007941 */ /* 0x000fea0003800200 */
.L_x_36:
[----:B------:R-:W-:Y:S02]  /*1fc0*/  UIADD3 UR5, UPT, UPT, UR4, 0x1, URZ ;  /* 0x0000000104057890 */ /* 0x000fe4000fffe0ff */
[----:B------:R-:W-:Y:S02]  /*1fd0*/  UIADD3 UR14, UP1, UPT, UR26, 0x80, URZ ;  /* 0x000000801a0e7890 */ /* 0x000fe4000ff3e0ff */
[----:B------:R-:W-:Y:S02]  /*1fe0*/  UISETP.NE.AND UP0, UPT, UR5, 0x4, UPT ;  /* 0x000000040500788c */ /* 0x000fe4000bf05270 */
[----:B------:R-:W-:Y:S02]  /*1ff0*/  ULEA UR16, UR4, UR30, 0xd ;  /* 0x0000001e04107291 */ /* 0x000fe4000f8e68ff */
[----:B------:R-:W-:Y:S02]  /*2000*/  USEL UR8, URZ, 0x1, UP0 ;  /* 0x00000001ff087887 */ /* 0x000fe40008000000 */
[----:B------:R-:W-:-:S02]  /*2010*/  USEL UR6, UR5, URZ, UP0 ;  /* 0x000000ff05067287 */ /* 0x000fc40008000000 */
[----:B------:R-:W-:Y:S02]  /*2020*/  UIADD3 UR22, UP0, UPT, UR26, 0x180, URZ ;  /* 0x000001801a167890 */ /* 0x000fe4000ff1e0ff */
[----:B------:R-:W-:Y:S01]  /*2030*/  LOP3.LUT R12, R12, UR8, RZ, 0x3c, !PT ;  /* 0x000000080c0c7c12 */ /* 0x000fe2000f8e3cff */
[----:B------:R-:W-:Y:S02]  /*2040*/  ULEA UR8, UR4, UR13, 0xe ;  /* 0x0000000d04087291 */ /* 0x000fe4000f8e70ff */
[----:B------:R-:W-:Y:S01]  /*2050*/  ULEA UR5, UR6, UR13, 0x3 ;  /* 0x0000000d06057291 */ /* 0x000fe2000f8e18ff */
[----:B-1----:R-:W-:Y:S01]  /*2060*/  SHF.L.U32 R0, R12, 0x1f, RZ ;  /* 0x0000001f0c007819 */ /* 0x002fe200000006ff */
[----:B------:R-:W-:Y:S02]  /*2070*/  USHF.L.U32 UR18, UR7, 0x7, URZ ;  /* 0x0000000707127899 */ /* 0x000fe400080006ff */
[----:B------:R-:W-:Y:S02]  /*2080*/  ULOP3.LUT UR17, UR17, 0xfefffff8, URZ, 0xc0, !UPT ;  /* 0xfefffff811117892 */ /* 0x000fe4000f8ec0ff */
[----:B------:R-:W-:-:S02]  /*2090*/  UIADD3.X UR15, UPT, UPT, URZ, UR27, URZ, UP1, !UPT ;  /* 0x0000001bff0f7290 */ /* 0x000fc40008ffe4ff */
[----:B------:R-:W-:Y:S01]  /*20a0*/  UPRMT UR4, URZ, 0x5410, UR24 ;  /* 0x00005410ff047896 */ /* 0x000fe20008000018 */
[----:B------:R3:W4:Y:S01]  /*20b0*/  SYNCS.PHASECHK.TRANS64.TRYWAIT P0, [UR5+0x20], R0 ;  /* 0x00002000ff0075a7 */ /* 0x0007220008001105 */
[----:B------:R-:W-:Y:S02]  /*20c0*/  UIADD3 UR8, UPT, UPT, UR8, 0xe300, URZ ;  /* 0x0000e30008087890 */ /* 0x000fe4000fffe0ff */
[----:B------:R-:W-:Y:S01]  /*20d0*/  UIADD3.X UR23, UPT, UPT, URZ, UR27, URZ, UP0, !UPT ;  /* 0x0000001bff177290 */ /* 0x000fe200087fe4ff */
[----:B------:R-:W-:Y:S01]  /*20e0*/  UMOV UR32, 0x0 ;  /* 0x0000000000207882 */ /* 0x000fe20000000000 */
[----:B------:R-:W-:Y:S01]  /*20f0*/  UMOV UR33, 0x10000000 ;  /* 0x1000000000217882 */ /* 0x000fe20000000000 */
[----:B------:R-:W-:Y:S01]  /*2100*/  UMOV UR19, UR35 ;  /* 0x0000002300137c82 */ /* 0x000fe20008000000 */
[----:B------:R-:W-:Y:S01]  /*2110*/  UMOV UR20, UR36 ;  /* 0x0000002400147c82 */ /* 0x000fe20008000000 */
[----:B------:R-:W-:Y:S01]  /*2120*/  UMOV UR12, UR36 ;  /* 0x00000024000c7c82 */ /* 0x000fe20008000000 */
[----:B------:R-:W-:Y:S01]  /*2130*/  UMOV UR9, UR17 ;  /* 0x0000001100097c82 */ /* 0x000fe20008000000 */
[----:B------:R-:W-:Y:S01]  /*2140*/  UMOV UR10, UR18 ;  /* 0x00000012000a7c82 */ /* 0x000fe20008000000 */
[----:B------:R1:W-:Y:S01]  /*2150*/  UTMALDG.3D.MULTICAST.2CTA [UR16], [UR14], UR4, desc[UR32] ;  /* 0x000020100e0073b4 */ /* 0x0003e20008211804 */
[----:B------:R-:W-:-:S04]  /*2160*/  UIADD3 UR7, UPT, UPT, UR7, 0x1, URZ ;  /* 0x0000000107077890 */ /* 0x000fc8000fffe0ff */
[----:B------:R-:W-:Y:S01]  /*2170*/  UISETP.NE.AND UP0, UPT, UR7, UR25, UPT ;  /* 0x000000190700728c */ /* 0x000fe2000bf05270 */
[----:B------:R3:W-:Y:S01]  /*2180*/  UTMALDG.3D.2CTA [UR8], [UR22], desc[UR32] ;  /* 0x00002008160075b4 */ /* 0x0007e20008211000 */
[----:B-1----:R-:W-:-:S07]  /*2190*/  UMOV UR4, UR6 ;  /* 0x0000000600047c82 */ /* 0x002fce0008000000 */
[----:B---3--:R-:W-:Y:S05]  /*21a0*/  BRA.U UP0, `(.L_x_38) ;  /* 0xfffffffd00487547 */ /* 0x008fea000b83ffff */
.L_x_32:
[C---:B------:R-:W-:Y:S01]  /*21b0*/  LEA R3, R11.reuse, UR13, 0x3 ;  /* 0x0000000d0b037c11 */ /* 0x040fe2000f8e18ff */
[----:B------:R-:W-:Y:S01]  /*21c0*/  NOP ;  /* 0x0000000000007918 */ /* 0x000fe20000000000 */
[----:B-1----:R-:W-:Y:S02]  /*21d0*/  SHF.L.U32 R0, R10, 0x1f, RZ ;  /* 0x0000001f0a007819 */ /* 0x002fe400000006ff */
[----:B------:R-:W-:Y:S02]  /*21e0*/  LEA R5, R11, UR13, 0x4 ;  /* 0x0000000d0b057c11 */ /* 0x000fe4000f8e20ff */
[----:B--2-4-:R-:W1:Y:S02]  /*21f0*/  SYNCS.PHASECHK.TRANS64.TRYWAIT P0, [R3+URZ+0x90], R0 ;  /* 0x00009000030075a7 */ /* 0x014e6400080011ff */
[----:B-1----:R-:W-:Y:S05]  /*2200*/  @!P0 BRA `(.L_x_39) ;  /* 0x0000007c00788947 */ /* 0x002fea0003800000 */
.L_x_146:
[----:B------:R-:W2:Y:S01]  /*2210*/  LDS.128 R4, [R5+0x120] ;  /* 0x0001200005047984 */ /* 0x000ea20000000c00 */
[----:B------:R-:W-:Y:S01]  /*2220*/  UISETP.GE.AND UP0, UPT, UR45, 0x1, UPT ;  /* 0x000000012d00788c */ /* 0x000fe2000bf06270 */
[----:B------:R-:W-:Y:S01]  /*2230*/  @!PT LDS RZ, [RZ] ;  /* 0x00000000fffff984 */ /* 0x000fe20000000800 */
[----:B------:R-:W-:Y:S01]  /*2240*/  @!PT LDS RZ, [RZ] ;  /* 0x00000000fffff984 */ /* 0x000fe20000000800 */
[----:B------:R-:W-:Y:S01]  /*2250*/  @!PT LDS RZ, [RZ] ;  /* 0x00000000fffff984 */ /* 0x000fe20000000800 */
[----:B------:R-:W-:Y:S01]  /*2260*/  @!PT LDS RZ, [RZ] ;  /* 0x00000000fffff984 */ /* 0x000fe20000000800 */
[----:B------:R3:W-:Y:S06]  /*2270*/  MEMBAR.ALL.CTA ;  /* 0x0000000000007992 */ /* 0x0007ec0000008000 */
[----:B---3--:R-:W3:Y:S01]  /*2280*/  FENCE.VIEW.ASYNC.S ;  /* 0x00000000000073c6 */ /* 0x008ee20000000000 */
[----:B--2---:R-:W-:-:S13]  /*2290*/  LOP3.LUT P0, RZ, R6, 0x1, RZ, 0xc0, !PT ;  /* 0x0000000106ff7812 */ /* 0x004fda000780c0ff */
[----:B---3--:R-:W-:Y:S01]  /*22a0*/  VOTEU.ANY UP1, P0 ;  /* 0x0000000000ff7886 */ /* 0x008fe20000020100 */
[----:B------:R-:W-:-:S13]  /*22b0*/  PLOP3.LUT P0, PT, PT, PT, UP1, 0x80, 0x8 ;  /* 0x000000000008781c */ /* 0x000fda0003f0f018 */
[----:B-1----:R-:W-:Y:S02]  /*22c0*/  @P0 LOP3.LUT R0, R5, 0xffff, RZ, 0xc0, !PT ;  /* 0x0000ffff05000812 */ /* 0x002fe400078ec0ff */
[----:B------:R-:W-:Y:S02]  /*22d0*/  @P0 MOV R2, R4 ;  /* 0x0000000400020202 */ /* 0x000fe40000000f00 */
[----:B------:R-:W-:Y:S01]  /*22e0*/  @P0 R2UR UR5, R0 ;  /* 0x00000000000502ca */ /* 0x000fe200000e0000 */
[----:B------:R-:W-:Y:S01]  /*22f0*/  VIADD R0, R3, 0xa0 ;  /* 0x000000a003007836 */ /* 0x000fe20000000000 */
[----:B------:R-:W-:Y:S02]  /*2300*/  @P0 SHF.R.U32.HI R4, RZ, 0x10, R5 ;  /* 0x00000010ff040819 */ /* 0x000fe40000011605 */
[----:B------:R-:W-:Y:S02]  /*2310*/  @P0 R2UR UR7, R2 ;  /* 0x00000000020702ca */ /* 0x000fe400000e0000 */
[----:B------:R-:W-:-:S02]  /*2320*/  PRMT R0, RZ, 0x654, R0 ;  /* 0x00000654ff007816 */ /* 0x000fc40000000000 */
[----:B------:R-:W-:Y:S02]  /*2330*/  @P0 R2UR UR4, R4 ;  /* 0x00000000040402ca */ /* 0x000fe400000e0000 */
[----:B------:R1:W-:Y:S03]  /*2340*/  SYNCS.ARRIVE.TRANS64.RED.A1T0 RZ, [R0+URZ], RZ ;  /* 0x000000ff00ff79a7 */ /* 0x0003e600081004ff */
[----:B------:R-:W-:-:S04]  /*2350*/  @UP1 UMOV UR31, UR5 ;  /* 0x00000005001f1c82 */ /* 0x000fc80008000000 */
[----:B------:R-:W-:-:S04]  /*2360*/  @UP1 UMOV UR37, UR7 ;  /* 0x0000000700251c82 */ /* 0x000fc80008000000 */
[----:B------:R-:W-:Y:S01]  /*2370*/  @UP1 UMOV UR36, UR4 ;  /* 0x0000000400241c82 */ /* 0x000fe20008000000 */
[----:B------:R-:W-:Y:S05]  /*2380*/  BRA.U !UP0, `(.L_x_40) ;  /* 0x0000000108d47547 */ /* 0x000fea000b800000 */
[----:B------:R-:W2:Y:S01]  /*2390*/  LDCU.128 UR16, c[0x0][0xb10] ;  /* 0x00016200ff1077ac */ /* 0x000ea20008000c00 */
[----:B------:R-:W3:Y:S01]  /*23a0*/  LDCU UR12, c[0x0][0xb20] ;  /* 0x00016400ff0c77ac */ /* 0x000ee20008000800 */
[----:B------:R-:W4:Y:S01]  /*23b0*/  LDCU UR20, c[0x0][0xb0c] ;  /* 0x00016180ff1477ac */ /* 0x000f220008000800 */
[----:B------:R-:W1:Y:S01]  /*23c0*/  LDCU.64 UR8, c[0x0][0xb28] ;  /* 0x00016500ff0877ac */ /* 0x000e620008000a00 */
[----:B------:R-:W-:Y:S02]  /*23d0*/  UISETP.NE.AND UP3, UPT, UR45, 0x1, UPT ;  /* 0x000000012d00788c */ /* 0x000fe4000bf65270 */
[----:B--2---:R-:W-:Y:S02]  /*23e0*/  UIMAD.WIDE.U32 UR10, UR38, UR19, URZ ;  /* 0x00000013260a72a5 */ /* 0x004fe4000f8e00ff */
[----:B------:R-:W-:Y:S02]  /*23f0*/  UIMAD.WIDE.U32 UR4, UR39, UR16, URZ ;  /* 0x00000010270472a5 */ /* 0x000fe4000f8e00ff */
[----:B------:R-:W-:-:S02]  /*2400*/  UISETP.NE.AND UP0, UPT, UR18, 0x1, UPT ;  /* 0x000000011200788c */ /* 0x000fc4000bf05270 */
[----:B------:R-:W-:Y:S01]  /*2410*/  UIMAD.WIDE.U32 UR22, UR31, UR19, URZ ;  /* 0x000000131f1672a5 */ /* 0x000fe2000f8e00ff */
[----:B------:R-:W-:Y:S02]  /*2420*/  UMOV UR10, UR11 ;  /* 0x0000000b000a7c82 */ /* 0x000fe40008000000 */
[----:B------:R-:W-:Y:S01]  /*2430*/  UMOV UR4, UR5 ;  /* 0x0000000500047c82 */ /* 0x000fe20008000000 */
[----:B---3--:R-:W-:Y:S02]  /*2440*/  USHF.R.U32.HI UR10, URZ, UR12, UR10 ;  /* 0x0000000cff0a7299 */ /* 0x008fe4000801160a */
[----:B----4-:R-:W-:Y:S02]  /*2450*/  UISETP.NE.AND UP2, UPT, UR20, 0x1, UPT ;  /* 0x000000011400788c */ /* 0x010fe4000bf45270 */
[----:B------:R-:W-:Y:S02]  /*2460*/  USHF.R.U32.HI UR4, URZ, UR17, UR4 ;  /* 0x00000011ff047299 */ /* 0x000fe40008011604 */
[----:B------:R-:W-:-:S02]  /*2470*/  USEL UR5, UR38, UR10, !UP0 ;  /* 0x0000000a26057287 */ /* 0x000fc4000c000000 */
[----:B------:R-:W-:Y:S02]  /*2480*/  USEL UR7, UR39, UR4, !UP2 ;  /* 0x0000000427077287 */ /* 0x000fe4000d000000 */
[----:B-1----:R-:W-:Y:S01]  /*2490*/  UIMAD.WIDE.U32 UR10, UR5, UR8, URZ ;  /* 0x00000008050a72a5 */ /* 0x002fe2000f8e00ff */
[----:B------:R-:W-:Y:S01]  /*24a0*/  UMOV UR4, UR23 ;  /* 0x0000001700047c82 */ /* 0x000fe20008000000 */
[----:B------:R-:W-:Y:S02]  /*24b0*/  UIMAD.WIDE.U32 UR14, UR37, UR16, URZ ;  /* 0x00000010250e72a5 */ /* 0x000fe4000f8e00ff */
[----:B------:R-:W-:-:S03]  /*24c0*/  UIMAD.WIDE.U32 UR22, UR7, UR8, URZ ;  /* 0x00000008071672a5 */ /* 0x000fc6000f8e00ff */
[----:B------:R-:W-:Y:S01]  /*24d0*/  UMOV UR10, UR11 ;  /* 0x0000000b000a7c82 */ /* 0x000fe20008000000 */
[----:B------:R-:W-:Y:S02]  /*24e0*/  USHF.R.U32.HI UR4, URZ, UR12, UR4 ;  /* 0x0000000cff047299 */ /* 0x000fe40008011604 */
[----:B------:R-:W-:Y:S01]  /*24f0*/  @UP3 USHF.R.U32.HI UR5, URZ, UR9, UR10 ;  /* 0x00000009ff053299 */ /* 0x000fe2000801160a */
[----:B------:R-:W-:Y:S01]  /*2500*/  UMOV UR14, UR15 ;  /* 0x0000000f000e7c82 */ /* 0x000fe20008000000 */
[----:B------:R-:W-:Y:S01]  /*2510*/  UMOV UR22, UR23 ;  /* 0x0000001700167c82 */ /* 0x000fe20008000000 */
[----:B------:R-:W-:Y:S02]  /*2520*/  USHF.R.U32.HI UR17, URZ, UR17, UR14 ;  /* 0x00000011ff117299 */ /* 0x000fe4000801160e */
[----:B------:R-:W-:Y:S02]  /*2530*/  USEL UR4, UR31, UR4, !UP0 ;  /* 0x000000041f047287 */ /* 0x000fe4000c000000 */
[----:B------:R-:W-:-:S02]  /*2540*/  @UP3 USHF.R.U32.HI UR7, URZ, UR9, UR22 ;  /* 0x00000009ff073299 */ /* 0x000fc40008011616 */
[----:B------:R-:W-:Y:S02]  /*2550*/  UIMAD UR10, UR45, UR5, URZ ;  /* 0x000000052d0a72a4 */ /* 0x000fe4000f8e02ff */
[----:B------:R-:W-:Y:S02]  /*2560*/  USEL UR5, UR37, UR17, !UP2 ;  /* 0x0000001125057287 */ /* 0x000fe4000d000000 */
[----:B------:R-:W-:Y:S02]  /*2570*/  UIMAD UR12, UR45, UR7, URZ ;  /* 0x000000072d0c72a4 */ /* 0x000fe4000f8e02ff */
[----:B------:R-:W-:Y:S02]  /*2580*/  UISETP.GE.AND UP0, UPT, UR4, UR10, UPT ;  /* 0x0000000a0400728c */ /* 0x000fe4000bf06270 */
[----:B------:R-:W-:Y:S02]  /*2590*/  UIMAD.WIDE.U32 UR10, UR4, UR8, URZ ;  /* 0x00000008040a72a5 */ /* 0x000fe4000f8e00ff */
[----:B------:R-:W-:-:S02]  /*25a0*/  UISETP.GE.OR UP0, UPT, UR5, UR12, UP0 ;  /* 0x0000000c0500728c */ /* 0x000fc40008706670 */
[----:B------:R-:W-:Y:S02]  /*25b0*/  UIMAD.WIDE.U32 UR14, UR5, UR8, URZ ;  /* 0x00000008050e72a5 */ /* 0x000fe4000f8e00ff */
[----:B------:R-:W-:Y:S01]  /*25c0*/  UIADD3 UR12, UPT, UPT, -UR5, URZ, URZ ;  /* 0x000000ff050c7290 */ /* 0x000fe2000fffe1ff */
[----:B------:R-:W-:Y:S01]  /*25d0*/  UMOV UR10, UR11 ;  /* 0x0000000b000a7c82 */ /* 0x000fe20008000000 */
[----:B------:R-:W-:Y:S02]  /*25e0*/  UIADD3 UR11, UPT, UPT, -UR4, URZ, URZ ;  /* 0x000000ff040b7290 */ /* 0x000fe4000fffe1ff */
[----:B------:R-:W-:-:S03]  /*25f0*/  USHF.R.U32.HI UR10, URZ, UR9, UR10 ;  /* 0x00000009ff0a7299 */ /* 0x000fc6000801160a */
[----:B------:R-:W-:Y:S01]  /*2600*/  @!UP0 UMOV UR8, UR15 ;  /* 0x0000000f00088c82 */ /* 0x000fe20008000000 */
[----:B------:R-:W-:Y:S02]  /*2610*/  UIMAD UR11, UR18, UR11, UR31 ;  /* 0x0000000b120b72a4 */ /* 0x000fe4000f8e021f */
[----:B------:R-:W-:Y:S02]  /*2620*/  USEL UR10, UR4, UR10, !UP3 ;  /* 0x0000000a040a7287 */ /* 0x000fe4000d800000 */
[----:B------:R-:W-:Y:S02]  /*2630*/  @!UP0 USHF.R.U32.HI UR8, URZ, UR9, UR8 ;  /* 0x00000009ff088299 */ /* 0x000fe40008011608 */
[----:B------:R-:W-:Y:S02]  /*2640*/  UIADD3 UR9, UPT, UPT, -UR10, URZ, URZ ;  /* 0x000000ff0a097290 */ /* 0x000fe4000fffe1ff */
[----:B------:R-:W-:Y:S02]  /*2650*/  @!UP0 USEL UR8, UR5, UR8, !UP3 ;  /* 0x0000000805088287 */ /* 0x000fe4000d800000 */
[----:B------:R-:W-:-:S02]  /*2660*/  UIMAD UR9, UR45, UR9, UR4 ;  /* 0x000000092d0972a4 */ /* 0x000fc4000f8e0204 */
[----:B------:R-:W-:Y:S02]  /*2670*/  @!UP0 UIADD3 UR10, UPT, UPT, UR10, -UR8, URZ ;  /* 0x800000080a0a8290 */ /* 0x000fe4000fffe0ff */
[----:B------:R-:W-:Y:S02]  /*2680*/  @!UP0 UIMAD UR8, UR9, UR7, UR8 ;  /* 0x00000007090882a4 */ /* 0x000fe4000f8e0208 */
[----:B------:R-:W-:Y:S02]  /*2690*/  @!UP0 UIMAD UR4, UR45, UR10, UR5 ;  /* 0x0000000a2d0482a4 */ /* 0x000fe4000f8e0205 */
[----:B------:R-:W-:Y:S02]  /*26a0*/  UIMAD UR7, UR20, UR12, UR37 ;  /* 0x0000000c140772a4 */ /* 0x000fe4000f8e0225 */
[----:B------:R-:W-:Y:S01]  /*26b0*/  UIMAD UR31, UR4, UR18, UR11 ;  /* 0x00000012041f72a4 */ /* 0x000fe2000f8e020b */
[----:B------:R-:W-:Y:S02]  /*26c0*/  @!UP0 UMOV UR5, UR8 ;  /* 0x0000000800058c82 */ /* 0x000fe40008000000 */
[----:B------:R-:W-:-:S12]  /*26d0*/  UIMAD UR37, UR5, UR20, UR7 ;  /* 0x00000014052572a4 */ /* 0x000fd8000f8e0207 */
.L_x_40:
[----:B------:R-:W2:Y:S02]  /*26e0*/  LDCU UR4, c[0x0][0xb30] ;  /* 0x00016600ff0477ac */ /* 0x000ea40008000800 */
[----:B--2---:R-:W-:-:S09]  /*26f0*/  UISETP.NE.AND UP0, UPT, UR4, 0x1, UPT ;  /* 0x000000010400788c */ /* 0x004fd2000bf05270 */
[----:B------:R-:W-:Y:S05]  /*2700*/  BRA.U UP0, `(.L_x_41) ;  /* 0x0000000100447547 */ /* 0x000fea000b800000 */
[----:B------:R-:W2:Y:S01]  /*2710*/  LDCU.128 UR16, c[0x0][0xb10] ;  /* 0x00016200ff1077ac */ /* 0x000ea20008000c00 */
[----:B------:R-:W3:Y:S01]  /*2720*/  LDCU UR10, c[0x0][0xb0c] ;  /* 0x00016180ff0a77ac */ /* 0x000ee20008000800 */
[----:B------:R-:W4:Y:S01]  /*2730*/  LDCU UR7, c[0x0][0xb20] ;  /* 0x00016400ff0777ac */ /* 0x000f220008000800 */
[----:B--2---:R-:W-:Y:S02]  /*2740*/  UIMAD.WIDE.U32 UR8, UR37, UR16, URZ ;  /* 0x00000010250872a5 */ /* 0x004fe4000f8e00ff */
[----:B------:R-:W-:Y:S02]  /*2750*/  UIMAD.WIDE.U32 UR4, UR31, UR19, URZ ;  /* 0x000000131f0472a5 */ /* 0x000fe4000f8e00ff */
[----:B---3--:R-:W-:Y:S02]  /*2760*/  UISETP.NE.AND UP2, UPT, UR10, 0x1, UPT ;  /* 0x000000010a00788c */ /* 0x008fe4000bf45270 */
[----:B------:R-:W-:Y:S01]  /*2770*/  UISETP.NE.AND UP0, UPT, UR18, 0x1, UPT ;  /* 0x000000011200788c */ /* 0x000fe2000bf05270 */
[----:B------:R-:W-:-:S02]  /*2780*/  UMOV UR8, UR9 ;  /* 0x0000000900087c82 */ /* 0x000fc40008000000 */
[----:B------:R-:W-:Y:S01]  /*2790*/  UMOV UR4, UR5 ;  /* 0x0000000500047c82 */ /* 0x000fe20008000000 */
[----:B------:R-:W-:Y:S02]  /*27a0*/  USHF.R.U32.HI UR17, URZ, UR17, UR8 ;  /* 0x00000011ff117299 */ /* 0x000fe40008011608 */
[----:B----4-:R-:W-:Y:S02]  /*27b0*/  USHF.R.U32.HI UR4, URZ, UR7, UR4 ;  /* 0x00000007ff047299 */ /* 0x010fe40008011604 */
[----:B------:R-:W-:Y:S02]  /*27c0*/  USEL UR5, UR37, UR17, !UP2 ;  /* 0x0000001125057287 */ /* 0x000fe4000d000000 */
[----:B------:R-:W-:-:S04]  /*27d0*/  USEL UR4, UR31, UR4, !UP0 ;  /* 0x000000041f047287 */ /* 0x000fc8000c000000 */
[----:B------:R-:W-:Y:S02]  /*27e0*/  UIADD3 UR7, UPT, UPT, UR5, -UR4, URZ ;  /* 0x8000000405077290 */ /* 0x000fe4000fffe0ff */
[----:B------:R-:W-:Y:S02]  /*27f0*/  UIADD3 UR4, UPT, UPT, -UR5, UR4, URZ ;  /* 0x0000000405047290 */ /* 0x000fe4000fffe1ff */
[----:B------:R-:W-:Y:S02]  /*2800*/  UIMAD UR31, UR7, UR18, UR31 ;  /* 0x00000012071f72a4 */ /* 0x000fe4000f8e021f */
[----:B------:R-:W-:-:S12]  /*2810*/  UIMAD UR37, UR4, UR10, UR37 ;  /* 0x0000000a042572a4 */ /* 0x000fd8000f8e0225 */
.L_x_41:
[----:B------:R-:W-:Y:S01]  /*2820*/  VIADD R11, R11, 0x1 ;  /* 0x000000010b0b7836 */ /* 0x000fe20000000000 */
[----:B------:R-:W-:Y:S01]  /*2830*/  R2UR UR4, R88 ;  /* 0x00000000580472ca */ /* 0x000fe200000e0000 */
[----:B------:R-:W-:Y:S01]  /*2840*/  UIADD3 UR32, UPT, UPT, UR31, UR59, URZ ;  /* 0x0000003b1f207290 */ /* 0x000fe2000fffe0ff */
[----:B------:R-:W-:Y:S02]  /*2850*/  PLOP3.LUT P1, PT, PT, PT, PT, 0x80, 0x8 ;  /* 0x000000000008781c */ /* 0x000fe40003f2f070 */
[----:B------:R-:W-:-:S04]  /*2860*/  ISETP.NE.AND P0, PT, R11, 0x2, PT ;  /* 0x000000020b00780c */ /* 0x000fc80003f05270 */
[----:B------:R-:W-:Y:S02]  /*2870*/  SEL R3, RZ, 0x1, P0 ;  /* 0x00000001ff037807 */ /* 0x000fe40000000000 */
[----:B------:R-:W-:Y:S02]  /*2880*/  SEL R11, R11, RZ, P0 ;  /* 0x000000ff0b0b7207 */ /* 0x000fe40000000000 */
[----:B------:R-:W-:Y:S01]  /*2890*/  LOP3.LUT R10, R10, R3, RZ, 0x3c, !PT ;  /* 0x000000030a0a7212 */ /* 0x000fe200078e3cff */
[----:B------:R-:W-:Y:S01]  /*28a0*/  UIADD3 UR20, UPT, UPT, UR37, UR4, URZ ;  /* 0x0000000425147290 */ /* 0x000fe2000fffe0ff */
[----:B------:R-:W-:Y:S11]  /*28b0*/  BRA.U UP1, `(.L_x_42) ;  /* 0xfffffff101447547 */ /* 0x000ff6000b83ffff */
[----:B------:R-:W-:Y:S01]  /*28c0*/  UIADD3 UR13, UPT, UPT, UR13, 0x20, URZ ;  /* 0x000000200d0d7890 */ /* 0x000fe2000fffe0ff */
[----:B------:R-:W-:-:S03]  /*28d0*/  SHF.L.U32 R3, R12, 0x1f, RZ ;  /* 0x0000001f0c037819 */ /* 0x000fc600000006ff */
[----:B------:R-:W-:-:S09]  /*28e0*/  ULEA UR4, UR6, UR13, 0x3 ;  /* 0x0000000d06047291 */ /* 0x000fd2000f8e18ff */
[----:B------:R-:W2:Y:S02]  /*28f0*/  SYNCS.PHASECHK.TRANS64.TRYWAIT P0, [UR4], R3 ;  /* 0x00000003ff0075a7 */ /* 0x000ea40008001104 */
[----:B--2---:R-:W-:Y:S05]  /*2900*/  @!P0 BRA `(.L_x_43) ;  /* 0x0000007400cc8947 */ /* 0x004fea0003800000 */
.L_x_148:
[----:B------:R-:W-:-:S04]  /*2910*/  UIADD3 UR4, UPT, UPT, UR6, 0x1, URZ ;  /* 0x0000000106047890 */ /* 0x000fc8000fffe0ff */
[----:B------:R-:W-:-:S04]  /*2920*/  UISETP.NE.AND UP0, UPT, UR4, 0x4, UPT ;  /* 0x000000040400788c */ /* 0x000fc8000bf05270 */
[----:B------:R-:W-:Y:S02]  /*2930*/  USEL UR6, URZ, 0x1, UP0 ;  /* 0x00000001ff067887 */ /* 0x000fe40008000000 */
[----:B------:R-:W-:-:S04]  /*2940*/  USEL UR4, UR4, URZ, UP0 ;  /* 0x000000ff04047287 */ /* 0x000fc80008000000 */
[----:B------:R-:W-:Y:S01]  /*2950*/  ULEA UR5, UR4, UR13, 0x3 ;  /* 0x0000000d04057291 */ /* 0x000fe2000f8e18ff */
[----:B------:R-:W-:-:S04]  /*2960*/  LOP3.LUT R2, R12, UR6, RZ, 0x3c, !PT ;  /* 0x000000060c027c12 */ /* 0x000fc8000f8e3cff */
[----:B-1----:R-:W-:-:S04]  /*2970*/  SHF.L.U32 R3, R2, 0x1f, RZ ;  /* 0x0000001f02037819 */ /* 0x002fc800000006ff */
[----:B------:R-:W1:Y:S02]  /*2980*/  SYNCS.PHASECHK.TRANS64.TRYWAIT P0, [UR5], R3 ;  /* 0x00000003ff0075a7 */ /* 0x000e640008001105 */
[----:B-1----:R-:W-:Y:S05]  /*2990*/  @!P0 BRA `(.L_x_44) ;  /* 0x0000007400c08947 */ /* 0x002fea0003800000 */
.L_x_150:
        /* <DEDUP_REMOVED lines=9> */
.L_x_152:
[----:B------:R-:W-:-:S04]  /*2a30*/  UIADD3 UR4, UPT, UPT, UR4, 0x1, URZ ;  /* 0x0000000104047890 */ /* 0x000fc8000fffe0ff */
[----:B------:R-:W-:-:S04]  /*2a40*/  UISETP.NE.AND UP0, UPT, UR4, 0x4, UPT ;  /* 0x000000040400788c */ /* 0x000fc8000bf05270 */
[----:B------:R-:W-:Y:S02]  /*2a50*/  USEL UR5, URZ, 0x1, UP0 ;  /* 0x00000001ff057887 */ /* 0x000fe40008000000 */
[----:B------:R-:W-:-:S04]  /*2a60*/  USEL UR4, UR4, URZ, UP0 ;  /* 0x000000ff04047287 */ /* 0x000fc80008000000 */
[----:B------:R-:W-:Y:S01]  /*2a70*/  ULEA UR4, UR4, UR13, 0x3 ;  /* 0x0000000d04047291 */ /* 0x000fe2000f8e18ff */
[----:B-1----:R-:W-:-:S04]  /*2a80*/  LOP3.LUT R3, R2, UR5, RZ, 0x3c, !PT ;  /* 0x0000000502037c12 */ /* 0x002fc8000f8e3cff */
[----:B------:R-:W-:Y:S01]  /*2a90*/  SHF.L.U32 R3, R3, 0x1f, RZ ;  /* 0x0000001f03037819 */ /* 0x000fe200000006ff */
[----:B------:R-:W-:-:S07]  /*2aa0*/  IMAD.U32 R0, RZ, RZ, UR4 ;  /* 0x00000004ff007e24 */ /* 0x000fce000f8e00ff */
.L_x_46:
[----:B-1----:R1:W2:Y:S02]  /*2ab0*/  SYNCS.PHASECHK.TRANS64.TRYWAIT P0, [R0+URZ], R3 ;  /* 0x00000003000075a7 */ /* 0x0022a400080011ff */
[----:B--2---:R-:W-:Y:S05]  /*2ac0*/  @!P0 NANOSLEEP.SYNCS 0x989680 ;  /* 0x009896800000895d */ /* 0x004fea0003900000 */
[----:B------:R-:W2:Y:S02]  /*2ad0*/  @!P0 SYNCS.PHASECHK.TRANS64 P0, [R0+URZ], R3 ;  /* 0x00000003000085a7 */ /* 0x000ea400080010ff */
[----:B--2---:R-:W-:Y:S05]  /*2ae0*/  @P0 EXIT ;  /* 0x000000000000094d */ /* 0x004fea0003800000 */
[----:B------:R-:W-:Y:S05]  /*2af0*/  BRA `(.L_x_46) ;  /* 0xfffffffc00ec7947 */ /* 0x000fea000383ffff */
.L_x_22:
[----:B------:R-:W-:-:S04]  /*2b00*/  UISETP.NE.AND UP0, UPT, UR58, URZ, UPT ;  /* 0x000000ff3a00728c */ /* 0x000fc8000bf05270 */
[----:B------:R-:W-:-:S09]  /*2b10*/  UISETP.NE.OR UP0, UPT, UR13, 0x1, UP0 ;  /* 0x000000010d00788c */ /* 0x000fd20008705670 */
[----:B------:R-:W-:Y:S05]  /*2b20*/  BRA.U UP0, `(.L_x_47) ;  /* 0x0000000500487547 */ /* 0x000fea000b800000 */
[----:B------:R-:W-:Y:S01]  /*2b30*/  ISETP.GE.U32.AND P2, PT, R0, 0x4, PT ;  /* 0x000000040000780c */ /* 0x000fe20003f46070 */
[----:B------:R-:W-:Y:S01]  /*2b40*/  IMAD.MOV.U32 R12, RZ, RZ, 0x1 ;  /* 0x00000001ff0c7424 */ /* 0x000fe200078e00ff */
[----:B------:R-:W-:Y:S02]  /*2b50*/  CS2R R10, SRZ ;  /* 0x00000000000a7805 */ /* 0x000fe4000001ff00 */
[----:B------:R-:W-:Y:S01]  /*2b60*/  CS2R R8, SRZ ;  /* 0x0000000000087805 */ /* 0x000fe2000001ff00 */
[----:B------:R-:W-:Y:S01]  /*2b70*/  UMOV UR4, 0x400 ;  /* 0x0000040000047882 */ /* 0x000fe20000000000 */
[----:B------:R-:W-:Y:S01]  /*2b80*/  UMOV UR5, URZ ;  /* 0x000000ff00057c82 */ /* 0x000fe20008000000 */
[----:B------:R-:W-:-:S12]  /*2b90*/  ULEA UR6, UR58, UR4, 0x18 ;  /* 0x000000043a067291 */ /* 0x000fd8000f8ec0ff */
.L_x_51:
[----:B------:R-:W-:Y:S02]  /*2ba0*/  LEA R2, R8, UR6, 0x3 ;  /* 0x0000000608027c11 */ /* 0x000fe4000f8e18ff */
[----:B------:R-:W-:-:S03]  /*2bb0*/  SHF.L.U32 R5, R9, 0x1f, RZ ;  /* 0x0000001f09057819 */ /* 0x000fc600000006ff */
[----:B------:R-:W-:Y:S01]  /*2bc0*/  VIADD R4, R2, 0x100 ;  /* 0x0000010002047836 */ /* 0x000fe20000000000 */
[----:B------:R-:W1:Y:S02]  /*2bd0*/  SYNCS.PHASECHK.TRANS64.TRYWAIT P0, [R2+URZ+0xf0], R5 ;  /* 0x0000f005020075a7 */ /* 0x000e6400080011ff */
[----:B-1----:R-:W-:Y:S05]  /*2be0*/  @!P0 BRA `(.L_x_48) ;  /* 0x00000074005c8947 */ /* 0x002fea0003800000 */
.L_x_153:
[----:B------:R-:W-:Y:S01]  /*2bf0*/  ULEA UR4, UR5, UR6, 0x3 ;  /* 0x0000000605047291 */ /* 0x000fe2000f8e18ff */
[----:B------:R-:W-:Y:S02]  /*2c00*/  PRMT R4, RZ, 0x654, R4 ;  /* 0x00000654ff047816 */ /* 0x000fe40000000004 */
[----:B-1----:R-:W-:Y:S01]  /*2c10*/  SHF.L.U32 R5, R12, 0x1f, RZ ;  /* 0x0000001f0c057819 */ /* 0x002fe200000006ff */
[----:B------:R-:W-:Y:S01]  /*2c20*/  UIADD3 UR7, UPT, UPT, UR4, 0x90, URZ ;  /* 0x0000009004077890 */ /* 0x000fe2000fffe0ff */
[----:B------:R1:W-:Y:S05]  /*2c30*/  SYNCS.ARRIVE.TRANS64.RED.A1T0 RZ, [R4+URZ], RZ ;  /* 0x000000ff04ff79a7 */ /* 0x0003ea00081004ff */
[----:B------:R-:W-:Y:S01]  /*2c40*/  IMAD.U32 R7, RZ, RZ, UR7 ;  /* 0x00000007ff077e24 */ /* 0x000fe2000f8e00ff */
[----:B------:R-:W2:Y:S04]  /*2c50*/  SYNCS.PHASECHK.TRANS64.TRYWAIT P0, [UR4+0xa0], R5 ;  /* 0x0000a005ff0075a7 */ /* 0x000ea80008001104 */
[----:B------:R-:W-:Y:S01]  /*2c60*/  PRMT R6, R0, 0x654, R7 ;  /* 0x0000065400067816 */ /* 0x000fe20000000007 */
[----:B-1----:R-:W-:Y:S01]  /*2c70*/  @!P2 IMAD.MOV.U32 R4, RZ, RZ, 0x10 ;  /* 0x00000010ff04a424 */ /* 0x002fe200078e00ff */
[----:B--2---:R-:W-:Y:S06]  /*2c80*/  @!P0 BRA `(.L_x_49) ;  /* 0x0000007400488947 */ /* 0x004fec0003800000 */
.L_x_155:
[----:B------:R-:W-:Y:S01]  /*2c90*/  ULEA UR8, UR5, UR6, 0x4 ;  /* 0x0000000605087291 */ /* 0x000fe2000f8e20ff */
[----:B------:R-:W-:Y:S01]  /*2ca0*/  SEL R3, R6, R3, !P2 ;  /* 0x0000000306037207 */ /* 0x000fe20005000000 */
[----:B------:R-:W-:Y:S01]  /*2cb0*/  UIADD3 UR9, UPT, UPT, UR4, 0x90, URZ ;  /* 0x0000009004097890 */ /* 0x000fe2000fffe0ff */
[----:B-1----:R-:W-:Y:S01]  /*2cc0*/  LEA R2, R11, UR6, 0x3 ;  /* 0x000000060b027c11 */ /* 0x002fe2000f8e18ff */
[----:B------:R-:W-:Y:S01]  /*2cd0*/  UIADD3 UR8, UPT, UPT, UR8, 0x120, URZ ;  /* 0x0000012008087890 */ /* 0x000fe2000fffe0ff */
[----:B------:R-:W-:Y:S01]  /*2ce0*/  SHF.L.U32 R5, R10, 0x1f, RZ ;  /* 0x0000001f0a057819 */ /* 0x000fe200000006ff */
[----:B------:R1:W-:Y:S01]  /*2cf0*/  @!P2 SYNCS.ARRIVE.TRANS64.RED RZ, [R3+URZ], R4 ;  /* 0x0000000403ffa9a7 */ /* 0x0003e200080004ff */
[----:B------:R-:W-:Y:S01]  /*2d00*/  UIADD3 UR4, UPT, UPT, UR5, 0x1, URZ ;  /* 0x0000000105047890 */ /* 0x000fe2000fffe0ff */
[----:B------:R-:W-:-:S03]  /*2d10*/  VIADD R8, R8, 0x1 ;  /* 0x0000000108087836 */ /* 0x000fc60000000000 */
[----:B------:R-:W-:Y:S02]  /*2d20*/  UISETP.NE.AND UP0, UPT, UR4, 0x2, UPT ;  /* 0x000000020400788c */ /* 0x000fe4000bf05270 */
[----:B------:R-:W-:Y:S06]  /*2d30*/  UGETNEXTWORKID.BROADCAST [UR8], [UR9] ;  /* 0x00000000080073ca */ /* 0x000fec0008000100 */
[----:B------:R-:W-:Y:S01]  /*2d40*/  USEL UR7, URZ, 0x1, UP0 ;  /* 0x00000001ff077887 */ /* 0x000fe20008000000 */
[----:B------:R-:W-:Y:S01]  /*2d50*/  ISETP.NE.AND P0, PT, R8, 0x2, PT ;  /* 0x000000020800780c */ /* 0x000fe20003f05270 */
[----:B------:R-:W-:Y:S01]  /*2d60*/  USEL UR5, UR4, URZ, UP0 ;  /* 0x000000ff04057287 */ /* 0x000fe20008000000 */
[----:B------:R-:W2:Y:S03]  /*2d70*/  SYNCS.PHASECHK.TRANS64.TRYWAIT P1, [R2+URZ+0x90], R5 ;  /* 0x00009005020075a7 */ /* 0x000ea600080211ff */
[----:B------:R-:W-:Y:S01]  /*2d80*/  LOP3.LUT R12, R12, UR7, RZ, 0x3c, !PT ;  /* 0x000000070c0c7c12 */ /* 0x000fe2000f8e3cff */
[----:B-12---:R-:W-:Y:S07]  /*2d90*/  @!P1 BRA `(.L_x_50) ;  /* 0x00000074001c9947 */ /* 0x006fee0003800000 */
.L_x_156:
[C---:B------:R-:W-:Y:S01]  /*2da0*/  LEA R4, R11.reuse, UR6, 0x4 ;  /* 0x000000060b047c11 */ /* 0x040fe2000f8e20ff */
[----:B-1----:R-:W-:Y:S01]  /*2db0*/  VIADD R2, R2, 0xa0 ;  /* 0x000000a002027836 */ /* 0x002fe20000000000 */
[----:B------:R-:W-:Y:S01]  /*2dc0*/  SEL R8, R8, RZ, P0 ;  /* 0x000000ff08087207 */ /* 0x000fe20000000000 */
[----:B------:R-:W-:-:S03]  /*2dd0*/  VIADD R11, R11, 0x1 ;  /* 0x000000010b0b7836 */ /* 0x000fc60000000000 */
[----:B------:R-:W1:Y:S01]  /*2de0*/  LDS.128 R4, [R4+0x120] ;  /* 0x0001200004047984 */ /* 0x000e620000000c00 */
[----:B------:R-:W-:Y:S02]  /*2df0*/  PRMT R2, RZ, 0x654, R2 ;  /* 0x00000654ff027816 */ /* 0x000fe40000000002 */
[C---:B------:R-:W-:Y:S01]  /*2e00*/  ISETP.NE.AND P1, PT, R11.reuse, 0x2, PT ;  /* 0x000000020b00780c */ /* 0x040fe20003f25270 */
[----:B------:R-:W-:Y:S01]  /*2e10*/  @!PT LDS RZ, [RZ] ;  /* 0x00000000fffff984 */ /* 0x000fe20000000800 */
[----:B------:R-:W-:Y:S01]  /*2e20*/  @!PT LDS RZ, [RZ] ;  /* 0x00000000fffff984 */ /* 0x000fe20000000800 */
[----:B------:R-:W-:Y:S01]  /*2e30*/  @!PT LDS RZ, [RZ] ;  /* 0x00000000fffff984 */ /* 0x000fe20000000800 */
[----:B------:R-:W-:Y:S01]  /*2e40*/  @!PT LDS RZ, [RZ] ;  /* 0x00000000fffff984 */ /* 0x000fe20000000800 */
[----:B------:R2:W-:Y:S06]  /*2e50*/  MEMBAR.ALL.CTA ;  /* 0x0000000000007992 */ /* 0x0005ec0000008000 */
[----:B--2---:R-:W2:Y:S01]  /*2e60*/  FENCE.VIEW.ASYNC.S ;  /* 0x00000000000073c6 */ /* 0x004ea20000000000 */
[----:B------:R-:W-:Y:S01]  /*2e70*/  SEL R11, R11, RZ, P1 ;  /* 0x000000ff0b0b7207 */ /* 0x000fe20000800000 */
[----:B--2---:R2:W-:Y:S01]  /*2e80*/  SYNCS.ARRIVE.TRANS64.RED.A1T0 RZ, [R2+URZ], RZ ;  /* 0x000000ff02ff79a7 */ /* 0x0045e200081004ff */
[----:B-1----:R-:W-:-:S02]  /*2e90*/  LOP3.LUT P3, RZ, R6, 0x1, RZ, 0xc0, !PT ;  /* 0x0000000106ff7812 */ /* 0x002fc4000786c0ff */
[----:B------:R-:W-:-:S04]  /*2ea0*/  SEL R5, RZ, 0x1, P1 ;  /* 0x00000001ff057807 */ /* 0x000fc80000800000 */
[----:B------:R-:W-:Y:S02]  /*2eb0*/  LOP3.LUT R10, R10, R5, RZ, 0x3c, !PT ;  /* 0x000000050a0a7212 */ /* 0x000fe400078e3cff */
[----:B--2---:R-:W-:-:S04]  /*2ec0*/  SEL R2, RZ, 0x1, P0 ;  /* 0x00000001ff027807 */ /* 0x004fc80000000000 */
[----:B------:R-:W-:Y:S01]  /*2ed0*/  LOP3.LUT R9, R9, R2, RZ, 0x3c, !PT ;  /* 0x0000000209097212 */ /* 0x000fe200078e3cff */
[----:B------:R-:W-:Y:S06]  /*2ee0*/  @P3 BRA `(.L_x_51) ;  /* 0xfffffffc002c3947 */ /* 0x000fec000383ffff */
[----:B------:R-:W-:Y:S01]  /*2ef0*/  ULEA UR4, UR5, UR6, 0x3 ;  /* 0x0000000605047291 */ /* 0x000fe2000f8e18ff */
[----:B------:R-:W-:-:S08]  /*2f00*/  SHF.L.U32 R3, R12, 0x1f, RZ ;  /* 0x0000001f0c037819 */ /* 0x000fd000000006ff */
[----:B------:R-:W1:Y:S02]  /*2f10*/  SYNCS.PHASECHK.TRANS64 P0, [UR4+0xa0], R3 ;  /* 0x0000a003ff0075a7 */ /* 0x000e640008001004 */
[----:B-1----:R-:W-:Y:S05]  /*2f20*/  @P0 BRA `(.L_x_52) ;  /* 0x0000000000080947 */ /* 0x002fea0003800000 */
[----:B------:R-:W1:Y:S02]  /*2f30*/  SYNCS.PHASECHK.TRANS64.TRYWAIT P0, [UR4+0xa0], R3 ;  /* 0x0000a003ff0075a7 */ /* 0x000e640008001104 */
[----:B-1----:R-:W-:Y:S05]  /*2f40*/  @!P0 BRA `(.L_x_53) ;  /* 0x0000007000c48947 */ /* 0x002fea0003800000 */
.L_x_52:
[----:B------:R-:W-:-:S04]  /*2f50*/  UIADD3 UR7, UPT, UPT, UR5, 0x1, URZ ;  /* 0x0000000105077890 */ /* 0x000fc8000fffe0ff */
[----:B------:R-:W-:-:S04]  /*2f60*/  UISETP.NE.AND UP0, UPT, UR7, 0x2, UPT ;  /* 0x000000020700788c */ /* 0x000fc8000bf05270 */
[----:B------:R-:W-:Y:S02]  /*2f70*/  USEL UR8, URZ, 0x1, UP0 ;  /* 0x00000001ff087887 */ /* 0x000fe40008000000 */
[----:B------:R-:W-:-:S04]  /*2f80*/  USEL UR7, UR7, URZ, UP0 ;  /* 0x000000ff07077287 */ /* 0x000fc80008000000 */
[----:B------:R-:W-:Y:S01]  /*2f90*/  ULEA UR7, UR7, UR6, 0x3 ;  /* 0x0000000607077291 */ /* 0x000fe2000f8e18ff */
[----:B-1----:R-:W-:-:S04]  /*2fa0*/  LOP3.LUT R3, R12, UR8, RZ, 0x3c, !PT ;  /* 0x000000080c037c12 */ /* 0x002fc8000f8e3cff */
[----:B------:R-:W-:-:S04]  /*2fb0*/  SHF.L.U32 R0, R3, 0x1f, RZ ;  /* 0x0000001f03007819 */ /* 0x000fc800000006ff */
[----:B------:R-:W1:Y:S02]  /*2fc0*/  SYNCS.PHASECHK.TRANS64 P0, [UR7+0xa0], R0 ;  /* 0x0000a000ff0075a7 */ /* 0x000e640008001007 */
[----:B-1----:R-:W-:Y:S05]  /*2fd0*/  @P0 EXIT ;  /* 0x000000000000094d */ /* 0x002fea0003800000 */
[----:B------:R-:W-:Y:S02]  /*2fe0*/  SHF.L.U32 R3, R3, 0x1f, RZ ;  /* 0x0000001f03037819 */ /* 0x000fe400000006ff */
[----:B------:R-:W-:-:S07]  /*2ff0*/  MOV R0, UR7 ;  /* 0x0000000700007c02 */ /* 0x000fce0008000f00 */
.L_x_54:
[----:B-1----:R1:W2:Y:S02]  /*3000*/  SYNCS.PHASECHK.TRANS64.TRYWAIT P0, [R0+URZ+0xa0], R3 ;  /* 0x0000a003000075a7 */ /* 0x0022a400080011ff */
[----:B--2---:R-:W-:Y:S05]  /*3010*/  @!P0 NANOSLEEP.SYNCS 0x989680 ;  /* 0x009896800000895d */ /* 0x004fea0003900000 */
[----:B------:R-:W2:Y:S02]  /*3020*/  @!P0 SYNCS.PHASECHK.TRANS64 P0, [R0+URZ+0xa0], R3 ;  /* 0x0000a003000085a7 */ /* 0x000ea400080010ff */
[----:B--2---:R-:W-:Y:S05]  /*3030*/  @P0 EXIT ;  /* 0x000000000000094d */ /* 0x004fea0003800000 */
[----:B------:R-:W-:Y:S05]  /*3040*/  BRA `(.L_x_54) ;  /* 0xfffffffc00ec7947 */ /* 0x000fea000383ffff */
.L_x_47:
[----:B------:R-:W-:Y:S05]  /*3050*/  BRA.U UP4, `(.L_x_55) ;  /* 0x0000001104d87547 */ /* 0x000fea000b800000 */
[----:B------:R-:W-:Y:S01]  /*3060*/  UMOV UR4, 0x40 ;  /* 0x0000004000047882 */ /* 0x000fe20000000000 */
[----:B------:R-:W-:Y:S01]  /*3070*/  NOP ;  /* 0x0000000000007918 */ /* 0x000fe20000000000 */
[----:B------:R-:W-:Y:S01]  /*3080*/  ULEA UR5, UR58, UR4, 0x18 ;  /* 0x000000043a057291 */ /* 0x000fe2000f8ec0ff */
[----:B------:R-:W-:Y:S02]  /*3090*/  UMOV UR6, 0x400 ;  /* 0x0000040000067882 */ /* 0x000fe40000000000 */
[----:B------:R-:W-:-:S06]  /*30a0*/  ULEA UR6, UR58, UR6, 0x18 ;  /* 0x000000063a067291 */ /* 0x000fcc000f8ec0ff */
[----:B------:R-:W1:Y:S02]  /*30b0*/  LDS.U8 R0, [UR5+0x1c] ;  /* 0x00001c05ff007984 */ /* 0x000e640008000000 */
[----:B-1----:R-:W-:-:S13]  /*30c0*/  ISETP.NE.AND P0, PT, R0, RZ, PT ;  /* 0x000000ff0000720c */ /* 0x002fda0003f05270 */
[----:B------:R-:W-:Y:S05]  /*30d0*/  @P0 BRA `(.L_x_56) ;  /* 0x0000000400080947 */ /* 0x000fea0003800000 */
[----:B------:R-:W-:Y:S02]  /*30e0*/  UISETP.NE.U32.AND UP1, UPT, UR47, 0x1, UPT ;  /* 0x000000012f00788c */ /* 0x000fe4000bf25070 */
[----:B------:R-:W-:-:S07]  /*30f0*/  UIADD3 UR7, UPT, UPT, UR5, 0x8, URZ ;  /* 0x0000000805077890 */ /* 0x000fce000fffe0ff */
[----:B------:R-:W-:Y:S05]  /*3100*/  BRA.U !UP1, `(.L_x_57) ;  /* 0x00000001099c7547 */ /* 0x000fea000b800000 */
[----:B------:R-:W-:Y:S01]  /*3110*/  ELECT P0, URZ, PT ;  /* 0x0000000000ff782f */ /* 0x000fe20003800000 */
[----:B------:R-:W-:-:S12]  /*3120*/  BSSY B0, `(.L_x_57) ;  /* 0x0000025000007945 */ /* 0x000fd80003800000 */
[----:B------:R-:W-:Y:S05]  /*3130*/  @!P0 BRA `(.L_x_58) ;  /* 0x00000000008c8947 */ /* 0x000fea0003800000 */
[----:B------:R-:W-:-:S05]  /*3140*/  UMOV UR4, 0x10 ;  /* 0x0000001000047882 */ /* 0x000fca0000000000 */
[----:B------:R-:W-:Y:S04]  /*3150*/  DEPBAR.LE SB1, 0x36 ;  /* 0x00009d800000791a */ /* 0x000fe80000000000 */
[----:B------:R-:W1:Y:S02]  /*3160*/  UTCATOMSWS.2CTA.FIND_AND_SET.ALIGN UP0, UR4, UR4 ;  /* 0x00000004000475e3 */ /* 0x000e640008200800 */
[----:B-1----:R-:W-:Y:S01]  /*3170*/  MOV R11, UR4 ;  /* 0x00000004000b7c02 */ /* 0x002fe20008000f00 */
[----:B------:R-:W-:Y:S06]  /*3180*/  BRA.U UP0, `(.L_x_59) ;  /* 0x0000000100187547 */ /* 0x000fec000b800000 */
.L_x_60:
[----:B------:R-:W-:Y:S05]  /*3190*/  NANOSLEEP 0x64 ;  /* 0x000000640000795d */ /* 0x000fea0003800000 */
[----:B------:R-:W-:-:S05]  /*31a0*/  UMOV UR4, 0x10 ;  /* 0x0000001000047882 */ /* 0x000fca0000000000 */
[----:B------:R-:W-:Y:S04]  /*31b0*/  DEPBAR.LE SB1, 0x36 ;  /* 0x00009d800000791a */ /* 0x000fe80000000000 */
[----:B------:R-:W1:Y:S02]  /*31c0*/  UTCATOMSWS.2CTA.FIND_AND_SET.ALIGN UP0, UR4, UR4 ;  /* 0x00000004000475e3 */ /* 0x000e640008200800 */
[----:B-1----:R-:W-:Y:S01]  /*31d0*/  MOV R11, UR4 ;  /* 0x00000004000b7c02 */ /* 0x002fe20008000f00 */
[----:B------:R-:W-:Y:S05]  /*31e0*/  BRA.U !UP0, `(.L_x_60) ;  /* 0xfffffffd08e87547 */ /* 0x000fea000b83ffff */
.L_x_59:
[----:B------:R-:W1:Y:S01]  /*31f0*/  LDS R7, [UR5+0x10] ;  /* 0x00001005ff077984 */ /* 0x000e620008000800 */
[----:B------:R-:W-:Y:S01]  /*3200*/  IMAD.U32 R5, RZ, RZ, UR6 ;  /* 0x00000006ff057e24 */ /* 0x000fe2000f8e00ff */
[----:B------:R-:W-:-:S03]  /*3210*/  MOV R4, UR46 ;  /* 0x0000002e00047c02 */ /* 0x000fc60008000f00 */
[----:B------:R-:W-:Y:S01]  /*3220*/  VIADD R5, R5, 0x140 ;  /* 0x0000014005057836 */ /* 0x000fe20000000000 */
[----:B-1----:R-:W-:-:S04]  /*3230*/  SHF.L.U32 R7, R7, 0x1f, RZ ;  /* 0x0000001f07077819 */ /* 0x002fc800000006ff */
[----:B------:R-:W1:Y:S02]  /*3240*/  SYNCS.PHASECHK.TRANS64.TRYWAIT P0, [UR5+0x8], R7 ;  /* 0x00000807ff0075a7 */ /* 0x000e640008001105 */
[----:B-1----:R-:W-:Y:S05]  /*3250*/  @P0 BRA `(.L_x_61) ;  /* 0x0000000000080947 */ /* 0x002fea0003800000 */
[----:B------:R-:W1:Y:S02]  /*3260*/  SYNCS.PHASECHK.TRANS64.TRYWAIT P0, [UR5+0x8], R7 ;  /* 0x00000807ff0075a7 */ /* 0x000e640008001105 */
[----:B-1----:R-:W-:Y:S05]  /*3270*/  @!P0 BRA `(.L_x_62) ;  /* 0x0000007000108947 */ /* 0x002fea0003800000 */
.L_x_61:
[----:B-1----:R-:W-:Y:S01]  /*3280*/  HFMA2 R0, -RZ, RZ, 0, 5.9604644775390625e-08 ;  /* 0x00000001ff007431 */ /* 0x002fe200000001ff */
[----:B------:R-:W-:Y:S01]  /*3290*/  UPRMT UR4, UR46, 0x654, UR7 ;  /* 0x000006542e047896 */ /* 0x000fe20008000007 */
[----:B------:R-:W-:Y:S01]  /*32a0*/  IMAD.MOV.U32 R8, RZ, RZ, 0xffff ;  /* 0x0000ffffff087424 */ /* 0x000fe200078e00ff */
[----:B------:R-:W-:Y:S01]  /*32b0*/  PRMT R4, R4, 0x654, R5 ;  /* 0x0000065404047816 */ /* 0x000fe20000000005 */
[----:B------:R-:W-:Y:S02]  /*32c0*/  IMAD.MOV.U32 R6, RZ, RZ, 0x4 ;  /* 0x00000004ff067424 */ /* 0x000fe400078e00ff */
[----:B------:R-:W-:Y:S01]  /*32d0*/  IMAD.SHL.U32 R9, R11, 0x20, RZ ;  /* 0x000000200b097824 */ /* 0x000fe200078e00ff */
[----:B------:R-:W-:Y:S02]  /*32e0*/  MOV R5, UR4 ;  /* 0x0000000400057c02 */ /* 0x000fe40008000f00 */
[-C--:B------:R-:W-:Y:S01]  /*32f0*/  SHF.L.U32 R8, R8, R11.reuse, RZ ;  /* 0x0000000b08087219 */ /* 0x080fe200000006ff */
[----:B------:R1:W-:Y:S01]  /*3300*/  SYNCS.ARRIVE.TRANS64.RED RZ, [UR4], R6 ;  /* 0x00000006ffff79a7 */ /* 0x0003e20008000404 */
[----:B------:R-:W-:Y:S01]  /*3310*/  SHF.L.U32 R7, R0, R11, RZ ;  /* 0x0000000b00077219 */ /* 0x000fe200000006ff */
[----:B------:R1:W-:Y:S04]  /*3320*/  STS [UR6+0x140], R9 ;  /* 0x00014009ff007988 */ /* 0x0003e80008000806 */
[----:B------:R1:W-:Y:S04]  /*3330*/  STAS [R4.64], R11 ;  /* 0x0000000b04007dbd */ /* 0x0003e8000c0008ff */
[----:B------:R1:W-:Y:S04]  /*3340*/  ATOMS.OR RZ, [UR5+0x14], R8 ;  /* 0x00001408ffff798c */ /* 0x0003e8000b000005 */
[----:B------:R1:W-:Y:S04]  /*3350*/  ATOMS.OR RZ, [UR5+0x18], R7 ;  /* 0x00001807ffff798c */ /* 0x0003e8000b000005 */
[----:B------:R1:W-:Y:S02]  /*3360*/  ATOMS.XOR RZ, [UR5+0x10], R0 ;  /* 0x00001000ffff798c */ /* 0x0003e4000b800005 */
.L_x_58:
[----:B------:R-:W-:Y:S05]  /*3370*/  BSYNC B0 ;  /* 0x0000000000007941 */ /* 0x000fea0003800000 */
.L_x_57:
[----:B------:R-:W-:Y:S05]  /*3380*/  BRA.U UP1, `(.L_x_63) ;  /* 0x00000001016c7547 */ /* 0x000fea000b800000 */
[----:B------:R-:W-:-:S03]  /*3390*/  UMOV UR4, 0xffffffff ;  /* 0xffffffff00047882 */ /* 0x000fc60000000000 */
[----:B------:R-:W-:Y:S05]  /*33a0*/  BRA.DIV UR4, `(.L_x_64) ;  /* 0x0000006e04dc7947 */ /* 0x000fea000b800000 */
[----:B------:R-:W-:-:S13]  /*33b0*/  ELECT P6, URZ, PT ;  /* 0x0000000000ff782f */ /* 0x000fda00038c0000 */
.L_x_160:
[----:B------:R-:W-:Y:S05]  /*33c0*/  @!P6 BRA `(.L_x_63) ;  /* 0x00000000005ce947 */ /* 0x000fea0003800000 */
[----:B-1----:R-:W1:Y:S02]  /*33d0*/  LDS R5, [UR5+0x10] ;  /* 0x00001005ff057984 */ /* 0x002e640008000800 */
[----:B-1----:R-:W-:-:S04]  /*33e0*/  SHF.L.U32 R5, R5, 0x1f, RZ ;  /* 0x0000001f05057819 */ /* 0x002fc800000006ff */
[----:B------:R-:W1:Y:S02]  /*33f0*/  SYNCS.PHASECHK.TRANS64.TRYWAIT P0, [UR5+0x8], R5 ;  /* 0x00000805ff0075a7 */ /* 0x000e640008001105 */
[----:B-1----:R-:W-:Y:S05]  /*3400*/  @P0 BRA `(.L_x_65) ;  /* 0x0000000000080947 */ /* 0x002fea0003800000 */
[----:B------:R-:W1:Y:S02]  /*3410*/  SYNCS.PHASECHK.TRANS64.TRYWAIT P0, [UR5+0x8], R5 ;  /* 0x00000805ff0075a7 */ /* 0x000e640008001105 */
[----:B-1----:R-:W-:Y:S05]  /*3420*/  @!P0 BRA `(.L_x_66) ;  /* 0x0000006c00dc8947 */ /* 0x002fea0003800000 */
.L_x_65:
[----:B------:R-:W2:Y:S01]  /*3430*/  LDS R7, [UR6+0x140] ;  /* 0x00014006ff077984 */ /* 0x000ea20008000800 */
[----:B-1----:R-:W-:Y:S02]  /*3440*/  HFMA2 R0, -RZ, RZ, 0, 5.9604644775390625e-08 ;  /* 0x00000001ff007431 */ /* 0x002fe400000001ff */
[----:B------:R-:W-:Y:S01]  /*3450*/  IMAD.MOV.U32 R4, RZ, RZ, 0xffff ;  /* 0x0000ffffff047424 */ /* 0x000fe200078e00ff */
[----:B------:R-:W-:Y:S01]  /*3460*/  UPRMT UR4, UR46, 0x654, UR7 ;  /* 0x000006542e047896 */ /* 0x000fe20008000007 */
[----:B--2---:R-:W-:-:S03]  /*3470*/  IMAD.SHL.U32 R5, R7, 0x20, RZ ;  /* 0x0000002007057824 */ /* 0x004fc600078e00ff */
[-C--:B------:R-:W-:Y:S02]  /*3480*/  SHF.L.U32 R4, R4, R7.reuse, RZ ;  /* 0x0000000704047219 */ /* 0x080fe400000006ff */
[----:B------:R-:W-:Y:S01]  /*3490*/  SHF.L.U32 R7, R0, R7, RZ ;  /* 0x0000000700077219 */ /* 0x000fe200000006ff */
[----:B------:R2:W-:Y:S04]  /*34a0*/  STS [UR6+0x140], R5 ;  /* 0x00014005ff007988 */ /* 0x0005e80008000806 */
[----:B------:R2:W-:Y:S04]  /*34b0*/  ATOMS.OR RZ, [UR5+0x14], R4 ;  /* 0x00001404ffff798c */ /* 0x0005e8000b000005 */
[----:B------:R2:W-:Y:S01]  /*34c0*/  ATOMS.OR RZ, [UR5+0x18], R7 ;  /* 0x00001807ffff798c */ /* 0x0005e2000b000005 */
[----:B------:R-:W-:Y:S03]  /*34d0*/  SYNCS.ARRIVE.TRANS64.RED.A1T0 RZ, [UR4], RZ ;  /* 0x000000ffffff79a7 */ /* 0x000fe60008100404 */
[----:B------:R2:W-:Y:S01]  /*34e0*/  ATOMS.XOR RZ, [UR5+0x10], R0 ;  /* 0x00001000ffff798c */ /* 0x0005e2000b800005 */
[----:B------:R-:W-:Y:S05]  /*34f0*/  BRA `(.L_x_63) ;  /* 0x0000000000107947 */ /* 0x000fea0003800000 */
.L_x_56:
[----:B------:R-:W-:Y:S02]  /*3500*/  MOV R0, 0xffffffff ;  /* 0xffffffff00007802 */ /* 0x000fe40000000f00 */
[----:B------:R-:W-:-:S03]  /*3510*/  MOV R4, 0x3540 ;  /* 0x0000354000047802 */ /* 0x000fc60000000f00 */
[----:B------:R1:W-:Y:S04]  /*3520*/  STS [UR6+0x140], R0 ;  /* 0x00014000ff007988 */ /* 0x0003e80008000806 */
[----:B-1---5:R-:W-:Y:S05]  /*3530*/  CALL.REL.NOINC `($__internal_1_$__cuda_sm10x_tcgen05_guardrail_trap_phase_invalid_during_alloc) ;  /* 0x0000007400ac7944 */ /* 0x022fea0003c00000 */
.L_x_63:
[----:B------:R-:W-:Y:S05]  /*3540*/  WARPSYNC.ALL ;  /* 0x0000000000007948 */ /* 0x000fea0003800000 */
[----:B------:R-:W3:Y:S01]  /*3550*/  S2UR UR4, SR_CgaCtaId ;  /* 0x00000000000479c3 */ /* 0x000ee20000008800 */
[----:B------:R-:W-:Y:S01]  /*3560*/  UMOV UR26, 0x400 ;  /* 0x00000400001a7882 */ /* 0x000fe20000000000 */
[----:B------:R-:W-:-:S06]  /*3570*/  NOP ;  /* 0x0000000000007918 */ /* 0x000fcc0000000000 */
[----:B------:R-:W-:Y:S06]  /*3580*/  BAR.ARV 0x6, 0xa0 ;  /* 0x0182800000007b1d */ /* 0x000fec0000002000 */
[----:B------:R-:W4:Y:S01]  /*3590*/  LDCU UR6, c[0x0][0x38c] ;  /* 0x00007180ff0677ac */ /* 0x000f220008000800 */
[----:B------:R-:W-:Y:S01]  /*35a0*/  LOP3.LUT R3, R3, 0xffff, RZ, 0xc0, !PT ;  /* 0x0000ffff03037812 */ /* 0x000fe200078ec0ff */
[----:B-1----:R-:W-:Y:S01]  /*35b0*/  IMAD.MOV.U32 R9, RZ, RZ, 0x1 ;  /* 0x00000001ff097424 */ /* 0x002fe200078e00ff */
[----:B------:R-:W-:Y:S01]  /*35c0*/  LOP3.LUT R2, R2, 0xffff, RZ, 0xc0, !PT ;  /* 0x0000ffff02027812 */ /* 0x000fe200078ec0ff */
[----:B------:R-:W-:Y:S01]  /*35d0*/  IMAD.MOV.U32 R8, RZ, RZ, RZ ;  /* 0x000000ffff087224 */ /* 0x000fe200078e00ff */
[----:B------:R-:W-:Y:S01]  /*35e0*/  R2UR UR28, R3 ;  /* 0x00000000031c72ca */ /* 0x000fe200000e0000 */
[----:B------:R-:W-:Y:S01]  /*35f0*/  UMOV UR32, URZ ;  /* 0x000000ff00207c82 */ /* 0x000fe20008000000 */
[----:B------:R-:W-:-:S02]  /*3600*/  R2UR UR42, R2 ;  /* 0x00000000022a72ca */ /* 0x000fc400000e0000 */
[----:B------:R-:W-:Y:S01]  /*3610*/  CS2R R2, SRZ ;  /* 0x0000000000027805 */ /* 0x000fe2000001ff00 */
[----:B------:R-:W-:Y:S01]  /*3620*/  UMOV UR23, URZ ;  /* 0x000000ff00177c82 */ /* 0x000fe20008000000 */
[----:B---3--:R-:W-:Y:S01]  /*3630*/  ULEA UR26, UR4, UR26, 0x18 ;  /* 0x0000001a041a7291 */ /* 0x008fe2000f8ec0ff */
[----:B------:R-:W-:Y:S01]  /*3640*/  UMOV UR22, URZ ;  /* 0x000000ff00167c82 */ /* 0x000fe20008000000 */
[----:B------:R-:W-:Y:S02]  /*3650*/  UISETP.NE.AND UP3, UPT, UR47, URZ, UPT ;  /* 0x000000ff2f00728c */ /* 0x000fe4000bf65270 */
[----:B------:R-:W-:Y:S02]  /*3660*/  UIADD3 UR5, UPT, UPT, UR26, 0x6300, URZ ;  /* 0x000063001a057890 */ /* 0x000fe4000fffe0ff */
[----:B------:R-:W-:-:S03]  /*3670*/  UIADD3 UR4, UPT, UPT, UR26, 0xe300, URZ ;  /* 0x0000e3001a047890 */ /* 0x000fc6000fffe0ff */
[----:B--2---:R-:W1:Y:S01]  /*3680*/  LDS R0, [UR26+0x140] ;  /* 0x0001401aff007984 */ /* 0x004e620008000800 */
[----:B----4-:R-:W-:Y:S02]  /*3690*/  UIADD3 UR6, UPT, UPT, UR6, 0x7f, URZ ;  /* 0x0000007f06067890 */ /* 0x010fe4000fffe0ff */
[----:B------:R-:W-:Y:S02]  /*36a0*/  USHF.R.U32.HI UR5, URZ, 0x4, UR5 ;  /* 0x00000004ff057899 */ /* 0x000fe40008011605 */
[----:B------:R-:W-:Y:S02]  /*36b0*/  USHF.R.S32.HI UR33, URZ, 0x1f, UR6 ;  /* 0x0000001fff217899 */ /* 0x000fe40008011406 */
[----:B------:R-:W-:Y:S02]  /*36c0*/  USHF.R.U32.HI UR4, URZ, 0x4, UR4 ;  /* 0x00000004ff047899 */ /* 0x000fe40008011604 */
[----:B------:R-:W-:Y:S02]  /*36d0*/  ULEA.HI UR33, UR33, UR6, URZ, 0x7 ;  /* 0x0000000621217291 */ /* 0x000fe4000f8f38ff */
[----:B------:R-:W-:-:S02]  /*36e0*/  ULOP3.LUT UR5, UR5, 0x3fff, URZ, 0xc0, !UPT ;  /* 0x00003fff05057892 */ /* 0x000fc4000f8ec0ff */
[----:B------:R-:W-:Y:S02]  /*36f0*/  USHF.R.S32.HI UR33, URZ, 0x7, UR33 ;  /* 0x00000007ff217899 */ /* 0x000fe40008011421 */
[----:B------:R-:W-:Y:S02]  /*3700*/  ULOP3.LUT UR30, UR4, 0x3fff, URZ, 0xc0, !UPT ;  /* 0x00003fff041e7892 */ /* 0x000fe4000f8ec0ff */
[----:B------:R-:W-:Y:S01]  /*3710*/  UISETP.LT.AND UP0, UPT, UR33, 0x1, UPT ;  /* 0x000000012100788c */ /* 0x000fe2000bf01270 */
[----:B------:R-:W-:Y:S01]  /*3720*/  UMOV UR40, 0x0 ;  /* 0x0000000000287882 */ /* 0x000fe20000000000 */
[----:B------:R-:W-:Y:S01]  /*3730*/  UMOV UR41, 0x8400490 ;  /* 0x0840049000297882 */ /* 0x000fe20000000000 */
[----:B------:R-:W-:Y:S02]  /*3740*/  ULOP3.LUT UR29, UR5, 0x10000, URZ, 0xfc, !UPT ;  /* 0x00010000051d7892 */ /* 0x000fe4000f8efcff */
[----:B------:R-:W-:Y:S02]  /*3750*/  ULOP3.LUT UR30, UR30, 0x10000, URZ, 0xfc, !UPT ;  /* 0x000100001e1e7892 */ /* 0x000fe4000f8efcff */
[----:B------:R-:W-:Y:S01]  /*3760*/  USEL UR43, UR33, 0x1, !UP0 ;  /* 0x00000001212b7887 */ /* 0x000fe2000c000000 */
[----:B------:R-:W-:Y:S01]  /*3770*/  UMOV UR38, 0x0 ;  /* 0x0000000000267882 */ /* 0x000fe20000000000 */
[----:B------:R-:W-:Y:S01]  /*3780*/  UMOV UR39, 0x8400490 ;  /* 0x0840049000277882 */ /* 0x000fe20000000000 */
[----:B------:R-:W-:Y:S01]  /*3790*/  UMOV UR36, 0x0 ;  /* 0x0000000000247882 */ /* 0x000fe20000000000 */
[----:B------:R-:W-:Y:S01]  /*37a0*/  UMOV UR37, 0x8400490 ;  /* 0x0840049000257882 */ /* 0x000fe20000000000 */
[----:B------:R-:W-:Y:S01]  /*37b0*/  UMOV UR34, 0x0 ;  /* 0x0000000000227882 */ /* 0x000fe20000000000 */
[----:B------:R-:W-:Y:S01]  /*37c0*/  UMOV UR35, 0x8400490 ;  /* 0x0840049000237882 */ /* 0x000fe20000000000 */
[----:B-1----:R-:W-:-:S15]  /*37d0*/  R2UR UR44, R0 ;  /* 0x00000000002c72ca */ /* 0x002fde00000e0000 */
.L_x_74:
[C---:B------:R-:W-:Y:S02]  /*37e0*/  LEA R0, R8.reuse, UR26, 0x3 ;  /* 0x0000001a08007c11 */ /* 0x040fe4000f8e18ff */
[----:B------:R-:W-:Y:S02]  /*37f0*/  SHF.L.U32 R5, R3, 0x1f, RZ ;  /* 0x0000001f03057819 */ /* 0x000fe400000006ff */
[----:B------:R-:W-:Y:S02]  /*3800*/  LEA R4, R8, UR26, 0x4 ;  /* 0x0000001a08047c11 */ /* 0x000fe4000f8e20ff */
[----:B------:R-:W1:Y:S02]  /*3810*/  SYNCS.PHASECHK.TRANS64.TRYWAIT P0, [R0+URZ+0x90], R5 ;  /* 0x00009005000075a7 */ /* 0x000e6400080011ff */
[----:B-1-3--:R-:W-:Y:S05]  /*3820*/  @!P0 BRA `(.L_x_67) ;  /* 0x0000006800f48947 */ /* 0x00afea0003800000 */
.L_x_161:
[----:B-1----:R-:W1:Y:S01]  /*3830*/  LDS.128 R4, [R4+0x120] ;  /* 0x0001200004047984 */ /* 0x002e620000000c00 */
[----:B------:R-:W-:Y:S02]  /*3840*/  VIADD R0, R0, 0xa0 ;  /* 0x000000a000007836 */ /* 0x000fe40000000000 */
[----:B------:R-:W-:Y:S01]  /*3850*/  VIADD R8, R8, 0x1 ;  /* 0x0000000108087836 */ /* 0x000fe20000000000 */
[----:B------:R-:W-:Y:S01]  /*3860*/  @!PT LDS RZ, [RZ] ;  /* 0x00000000fffff984 */ /* 0x000fe20000000800 */
[----:B------:R-:W-:Y:S01]  /*3870*/  @!PT LDS RZ, [RZ] ;  /* 0x00000000fffff984 */ /* 0x000fe20000000800 */
[----:B------:R-:W-:Y:S01]  /*3880*/  @!PT LDS RZ, [RZ] ;  /* 0x00000000fffff984 */ /* 0x000fe20000000800 */
[----:B------:R-:W-:Y:S01]  /*3890*/  @!PT LDS RZ, [RZ] ;  /* 0x00000000fffff984 */ /* 0x000fe20000000800 */
[----:B------:R2:W-:Y:S06]  /*38a0*/  MEMBAR.ALL.CTA ;  /* 0x0000000000007992 */ /* 0x0005ec0000008000 */
[----:B--2---:R-:W2:Y:S01]  /*38b0*/  FENCE.VIEW.ASYNC.S ;  /* 0x00000000000073c6 */ /* 0x004ea20000000000 */
[----:B------:R-:W-:-:S04]  /*38c0*/  PRMT R0, RZ, 0x654, R0 ;  /* 0x00000654ff007816 */ /* 0x000fc80000000000 */
[----:B--2---:R2:W-:Y:S01]  /*38d0*/  SYNCS.ARRIVE.TRANS64.RED.A1T0 RZ, [R0+URZ], RZ ;  /* 0x000000ff00ff79a7 */ /* 0x0045e200081004ff */
[----:B-1----:R-:W-:Y:S01]  /*38e0*/  LOP3.LUT P1, RZ, R6, 0x1, RZ, 0xc0, !PT ;  /* 0x0000000106ff7812 */ /* 0x002fe2000782c0ff */
[----:B--2---:R-:W-:-:S12]  /*38f0*/  BRA.U UP3, `(.L_x_68) ;  /* 0x0000000503087547 */ /* 0x004fd8000b800000 */
[----:B------:R-:W1:Y:S01]  /*3900*/  LDCU UR4, c[0x0][0x38c] ;  /* 0x00007180ff0477ac */ /* 0x000e620008000800 */
[----:B------:R-:W-:Y:S02]  /*3910*/  PLOP3.LUT P2, PT, PT, PT, PT, 0x80, 0x8 ;  /* 0x000000000008781c */ /* 0x000fe40003f4f070 */
[----:B------:R-:W-:Y:S01]  /*3920*/  SHF.L.U32 R5, R9, 0x1f, RZ ;  /* 0x0000001f09057819 */ /* 0x000fe200000006ff */
[----:B------:R-:W-:Y:S02]  /*3930*/  ULEA UR31, UR32, UR26, 0x3 ;  /* 0x0000001a201f7291 */ /* 0x000fe4000f8e18ff */
[----:B------:R-:W-:Y:S02]  /*3940*/  ULEA UR11, UR32, UR44, 0x7 ;  /* 0x0000002c200b7291 */ /* 0x000fe4000f8e38ff */
[----:B-1----:R-:W-:-:S06]  /*3950*/  UISETP.GE.AND UP0, UPT, UR4, 0x1, UPT ;  /* 0x000000010400788c */ /* 0x002fcc000bf06270 */
[----:B------:R-:W-:-:S05]  /*3960*/  PLOP3.LUT P0, PT, PT, PT, UP0, 0x80, 0x8 ;  /* 0x000000000008781c */ /* 0x000fca0003f0f008 */
[----:B------:R-:W-:-:S08]  /*3970*/  @UP0 ULEA UR4, UR23, UR26, 0x3 ;  /* 0x0000001a17040291 */ /* 0x000fd0000f8e18ff */
[----:B------:R-:W-:-:S04]  /*3980*/  @P0 SHF.L.U32 R0, R2, 0x1f, RZ ;  /* 0x0000001f02000819 */ /* 0x000fc800000006ff */
[----:B------:R1:W2:Y:S01]  /*3990*/  @P0 SYNCS.PHASECHK.TRANS64.TRYWAIT P2, [UR4], R0 ;  /* 0x00000000ff0005a7 */ /* 0x0002a20008041104 */
[----:B------:R-:W3:Y:S02]  /*39a0*/  SYNCS.PHASECHK.TRANS64.TRYWAIT P0, [UR31+0xd0], R5 ;  /* 0x0000d005ff0075a7 */ /* 0x000ee4000800111f */
[----:B-123--:R-:W-:Y:S05]  /*39b0*/  @!P0 BRA `(.L_x_69) ;  /* 0x0000006800a48947 */ /* 0x00efea0003800000 */
.L_x_163:
[----:B------:R-:W-:Y:S01]  /*39c0*/  UMOV UR27, UR22 ;  /* 0x00000016001b7c82 */ /* 0x000fe20008000000 */
[----:B------:R-:W-:Y:S05]  /*39d0*/  BRA.U !UP0, `(.L_x_70) ;  /* 0x0000000108c07547 */ /* 0x000fea000b800000 */
[----:B------:R-:W-:Y:S02]  /*39e0*/  UIADD3 UR27, UPT, UPT, UR43, UR22, URZ ;  /* 0x000000162b1b7290 */ /* 0x000fe4000fffe0ff */
[----:B------:R-:W-:Y:S01]  /*39f0*/  UPLOP3.LUT UP2, UPT, UPT, UPT, UPT, 0x40, 0x4 ;  /* 0x000000000004789c */ /* 0x000fe20003f4e870 */
[----:B------:R-:W-:Y:S01]  /*3a00*/  UMOV UR24, UR33 ;  /* 0x0000002100187c82 */ /* 0x000fe20008000000 */
[----:B------:R-:W-:-:S09]  /*3a10*/  UMOV UR10, UR23 ;  /* 0x00000017000a7c82 */ /* 0x000fd20008000000 */
.L_x_73:
[----:B--2---:R-:W-:Y:S01]  /*3a20*/  ULEA UR5, UR10, UR26, 0x3 ;  /* 0x0000001a0a057291 */ /* 0x004fe2000f8e18ff */
[----:B---3--:R-:W-:Y:S11]  /*3a30*/  @P2 BRA `(.L_x_71) ;  /* 0x00000000000c2947 */ /* 0x008ff60003800000 */
[----:B-1----:R-:W-:Y:S04]  /*3a40*/  SHF.L.U32 R5, R2, 0x1f, RZ ;  /* 0x0000001f02057819 */ /* 0x002fe800000006ff */
[----:B------:R-:W1:Y:S02]  /*3a50*/  SYNCS.PHASECHK.TRANS64.TRYWAIT P0, [UR5], R5 ;  /* 0x00000005ff0075a7 */ /* 0x000e640008001105 */
[----:B-1----:R-:W-:Y:S05]  /*3a60*/  @!P0 BRA `(.L_x_72) ;  /* 0x0000006800908947 */ /* 0x002fea0003800000 */
.L_x_71:
[----:B------:R-:W-:Y:S01]  /*3a70*/  UISETP.NE.AND UP0, UPT, UR24, 0x1, UPT ;  /* 0x000000011800788c */ /* 0x000fe2000bf05270 */
[----:B------:R-:W-:Y:S01]  /*3a80*/  PLOP3.LUT P2, PT, PT, PT, PT, 0x80, 0x8 ;  /* 0x000000000008781c */ /* 0x000fe20003f4f070 */
[----:B------:R-:W-:Y:S02]  /*3a90*/  UIADD3 UR4, UPT, UPT, UR10, 0x1, URZ ;  /* 0x000000010a047890 */ /* 0x000fe4000fffe0ff */
[----:B------:R-:W-:Y:S02]  /*3aa0*/  UIADD3 UR25, UPT, UPT, UR5, 0x20, URZ ;  /* 0x0000002005197890 */ /* 0x000fe4000fffe0ff */
[----:B------:R-:W-:Y:S01]  /*3ab0*/  UISETP.NE.AND UP1, UPT, UR4, 0x4, UPT ;  /* 0x000000040400788c */ /* 0x000fe2000bf25270 */
[----:B------:R-:W-:Y:S01]  /*3ac0*/  PLOP3.LUT P0, PT, PT, PT, UP0, 0x80, 0x8 ;  /* 0x000000000008781c */ /* 0x000fe20003f0f008 */
[----:B------:R-:W-:Y:S02]  /*3ad0*/  UIADD3 UR22, UPT, UPT, UR22, 0x1, URZ ;  /* 0x0000000116167890 */ /* 0x000fe4000fffe0ff */
[----:B------:R-:W-:Y:S02]  /*3ae0*/  USEL UR6, URZ, 0x1, UP1 ;  /* 0x00000001ff067887 */ /* 0x000fe40008800000 */
[----:B------:R-:W-:Y:S02]  /*3af0*/  USEL UR23, UR4, URZ, UP1 ;  /* 0x000000ff04177287 */ /* 0x000fe40008800000 */
[----:B------:R-:W-:Y:S02]  /*3b00*/  UIADD3 UR24, UPT, UPT, UR24, -0x1, URZ ;  /* 0xffffffff18187890 */ /* 0x000fe4000fffe0ff */
[----:B------:R-:W-:Y:S01]  /*3b10*/  @UP0 ULEA UR4, UR23, UR26, 0x3 ;  /* 0x0000001a17040291 */ /* 0x000fe2000f8e18ff */
[----:B------:R-:W-:Y:S01]  /*3b20*/  LOP3.LUT R2, R2, UR6, RZ, 0x3c, !PT ;  /* 0x0000000602027c12 */ /* 0x000fe2000f8e3cff */
[----:B------:R-:W-:Y:S02]  /*3b30*/  ULEA UR6, UR10, UR30, 0xa ;  /* 0x0000001e0a067291 */ /* 0x000fe4000f8e50ff */
[----:B------:R-:W-:Y:S01]  /*3b40*/  UISETP.NE.AND UP0, UPT, UR22, UR27, UPT ;  /* 0x0000001b1600728c */ /* 0x000fe2000bf05270 */
[----:B-1----:R-:W-:Y:S01]  /*3b50*/  @P0 SHF.L.U32 R0, R2, 0x1f, RZ ;  /* 0x0000001f02000819 */ /* 0x002fe200000006ff */
[----:B------:R-:W-:Y:S02]  /*3b60*/  UIADD3 UR20, UPT, UPT, UR6, 0x2, URZ ;  /* 0x0000000206147890 */ /* 0x000fe4000fffe0ff */
[----:B------:R-:W-:Y:S01]  /*3b70*/  UIADD3 UR16, UPT, UPT, UR6, 0x4, URZ ;  /* 0x0000000406107890 */ /* 0x000fe2000fffe0ff */
[----:B------:R2:W3:Y:S01]  /*3b80*/  @P0 SYNCS.PHASECHK.TRANS64.TRYWAIT P2, [UR4], R0 ;  /* 0x00000000ff0005a7 */ /* 0x0004e20008041104 */
[----:B------:R-:W-:Y:S02]  /*3b90*/  ULEA UR4, UR10, UR29, 0x9 ;  /* 0x0000001d0a047291 */ /* 0x000fe4000f8e48ff */
[----:B------:R-:W-:Y:S02]  /*3ba0*/  UIADD3 UR12, UPT, UPT, UR6, 0x6, URZ ;  /* 0x00000006060c7890 */ /* 0x000fe4000fffe0ff */
[----:B------:R-:W-:Y:S02]  /*3bb0*/  UIADD3 UR18, UPT, UPT, UR4, 0x2, URZ ;  /* 0x0000000204127890 */ /* 0x000fe4000fffe0ff */
[----:B------:R-:W-:Y:S02]  /*3bc0*/  UIADD3 UR14, UPT, UPT, UR4, 0x4, URZ ;  /* 0x00000004040e7890 */ /* 0x000fe4000fffe0ff */
[----:B------:R-:W-:Y:S01]  /*3bd0*/  UIADD3 UR8, UPT, UPT, UR4, 0x6, URZ ;  /* 0x0000000604087890 */ /* 0x000fe2000fffe0ff */
[----:B------:R-:W-:Y:S01]  /*3be0*/  UMOV UR7, 0x40004040 ;  /* 0x4000404000077882 */ /* 0x000fe20000000000 */
[----:B------:R-:W-:Y:S01]  /*3bf0*/  UMOV UR5, 0x40004040 ;  /* 0x4000404000057882 */ /* 0x000fe20000000000 */
[----:B------:R-:W-:Y:S01]  /*3c00*/  UMOV UR21, 0x40004040 ;  /* 0x4000404000157882 */ /* 0x000fe20000000000 */
[----:B------:R2:W-:Y:S01]  /*3c10*/  UTCQMMA.2CTA gdesc[UR4], gdesc[UR6], tmem[UR11], tmem[UR40], idesc[UR41], UP2 ;  /* 0x00ff2806040075ea */ /* 0x0005e2000920030b */
[----:B------:R-:W-:Y:S01]  /*3c20*/  UPLOP3.LUT UP2, UPT, UPT, UPT, UPT, 0x80, 0x8 ;  /* 0x000000000008789c */ /* 0x000fe20003f4f070 */
[----:B------:R-:W-:Y:S01]  /*3c30*/  UMOV UR19, 0x40004040 ;  /* 0x4000404000137882 */ /* 0x000fe20000000000 */
[----:B------:R-:W-:Y:S01]  /*3c40*/  UMOV UR17, 0x40004040 ;  /* 0x4000404000117882 */ /* 0x000fe20000000000 */
[----:B------:R2:W-:Y:S01]  /*3c50*/  UTCQMMA.2CTA gdesc[UR18], gdesc[UR20], tmem[UR11], tmem[UR38], idesc[UR39], UPT ;  /* 0x00ff2614120075ea */ /* 0x0005e2000ba0030b */
[----:B------:R-:W-:Y:S01]  /*3c60*/  UMOV UR15, 0x40004040 ;  /* 0x40004040000f7882 */ /* 0x000fe20000000000 */
[----:B------:R-:W-:Y:S01]  /*3c70*/  UMOV UR13, 0x40004040 ;  /* 0x40004040000d7882 */ /* 0x000fe20000000000 */
[----:B------:R-:W-:Y:S01]  /*3c80*/  UMOV UR9, 0x40004040 ;  /* 0x4000404000097882 */ /* 0x000fe20000000000 */
[----:B------:R2:W-:Y:S01]  /*3c90*/  UTCQMMA.2CTA gdesc[UR14], gdesc[UR16], tmem[UR11], tmem[UR36], idesc[UR37], UPT ;  /* 0x00ff24100e0075ea */ /* 0x0005e2000ba0030b */
[----:B------:R2:W-:Y:S01]  /*3ca0*/  UTCQMMA.2CTA gdesc[UR8], gdesc[UR12], tmem[UR11], tmem[UR34], idesc[UR35], UPT ;  /* 0x00ff220c080075ea */ /* 0x0005e2000ba0030b */
[----:B------:R2:W-:Y:S01]  /*3cb0*/  UTCBAR.2CTA.MULTICAST [UR25], URZ, UR28 ;  /* 0x000000ff190073e9 */ /* 0x0005e2000820081c */
[----:B------:R-:W-:Y:S01]  /*3cc0*/  UMOV UR10, UR23 ;  /* 0x00000017000a7c82 */ /* 0x000fe20008000000 */
[----:B------:R-:W-:Y:S05]  /*3cd0*/  BRA.U UP0, `(.L_x_73) ;  /* 0xfffffffd00507547 */ /* 0x000fea000b83ffff */
.L_x_70:
[----:B--2---:R-:W-:Y:S01]  /*3ce0*/  UIADD3 UR4, UPT, UPT, UR31, 0xb0, URZ ;  /* 0x000000b01f047890 */ /* 0x004fe2000fffe0ff */
[----:B------:R-:W-:-:S08]  /*3cf0*/  UMOV UR22, UR27 ;  /* 0x0000001b00167c82 */ /* 0x000fd00008000000 */
[----:B------:R2:W-:Y:S01]  /*3d00*/  UTCBAR.2CTA.MULTICAST [UR4], URZ, UR42 ;  /* 0x000000ff040073e9 */ /* 0x0005e2000820082a */
[----:B------:R-:W-:Y:S02]  /*3d10*/  NOP ;  /* 0x0000000000007918 */ /* 0x000fe40000000000 */
.L_x_68:
[----:B--2---:R-:W-:Y:S01]  /*3d20*/  UIADD3 UR4, UPT, UPT, UR32, 0x1, URZ ;  /* 0x0000000120047890 */ /* 0x004fe2000fffe0ff */
[----:B------:R-:W-:-:S03]  /*3d30*/  ISETP.NE.AND P0, PT, R8, 0x2, PT ;  /* 0x000000020800780c */ /* 0x000fc60003f05270 */
[----:B------:R-:W-:Y:S01]  /*3d40*/  UISETP.NE.AND UP0, UPT, UR4, 0x4, UPT ;  /* 0x000000040400788c */ /* 0x000fe2000bf05270 */
[----:B-1----:R-:W-:Y:S02]  /*3d50*/  SEL R0, RZ, 0x1, P0 ;  /* 0x00000001ff007807 */ /* 0x002fe40000000000 */
[----:B------:R-:W-:Y:S01]  /*3d60*/  SEL R8, R8, RZ, P0 ;  /* 0x000000ff08087207 */ /* 0x000fe20000000000 */
[----:B------:R-:W-:Y:S01]  /*3d70*/  USEL UR5, URZ, 0x1, UP0 ;  /* 0x00000001ff057887 */ /* 0x000fe20008000000 */
[----:B------:R-:W-:Y:S01]  /*3d80*/  LOP3.LUT R3, R3, R0, RZ, 0x3c, !PT ;  /* 0x0000000003037212 */ /* 0x000fe200078e3cff */
[----:B------:R-:W-:-:S04]  /*3d90*/  USEL UR32, UR4, URZ, UP0 ;  /* 0x000000ff04207287 */ /* 0x000fc80008000000 */
[----:B------:R-:W-:Y:S01]  /*3da0*/  LOP3.LUT R9, R9, UR5, RZ, 0x3c, !PT ;  /* 0x0000000509097c12 */ /* 0x000fe2000f8e3cff */
[----:B------:R-:W-:Y:S07]  /*3db0*/  @P1 BRA `(.L_x_74) ;  /* 0xfffffff800881947 */ /* 0x000fee000383ffff */
[----:B------:R-:W1:Y:S01]  /*3dc0*/  S2UR UR8, SR_CgaCtaId ;  /* 0x00000000000879c3 */ /* 0x000e620000008800 */
[----:B------:R-:W-:Y:S01]  /*3dd0*/  ELECT P0, URZ, PT ;  /* 0x0000000000ff782f */ /* 0x000fe20003800000 */
[----:B------:R-:W-:Y:S01]  /*3de0*/  HFMA2 R0, -RZ, RZ, 0, 5.9604644775390625e-08 ;  /* 0x00000001ff007431 */ /* 0x000fe200000001ff */
[----:B------:R-:W-:-:S05]  /*3df0*/  UMOV UR4, 0x40 ;  /* 0x0000004000047882 */ /* 0x000fca0000000000 */
[----:B------:R-:W-:Y:S01]  /*3e00*/  UVIRTCOUNT.DEALLOC.SMPOOL 0x80 ;  /* 0x000000800000784c */ /* 0x000fe20000000000 */
[----:B------:R-:W-:Y:S02]  /*3e10*/  UISETP.NE.AND UP1, UPT, UR47, URZ, UPT ;  /* 0x000000ff2f00728c */ /* 0x000fe4000bf25270 */
[----:B-1----:R-:W-:-:S09]  /*3e20*/  ULEA UR8, UR8, UR4, 0x18 ;  /* 0x0000000408087291 */ /* 0x002fd2000f8ec0ff */
[----:B------:R1:W-:Y:S01]  /*3e30*/  @P0 STS.U8 [UR8+0x1c], R0 ;  /* 0x00001c00ff000988 */ /* 0x0003e20008000008 */
[----:B------:R-:W-:Y:S05]  /*3e40*/  BRA.U UP1, `(.L_x_75) ;  /* 0x0000000101a07547 */ /* 0x000fea000b800000 */
[----:B------:R-:W-:Y:S01]  /*3e50*/  UIADD3 UR7, UPT, UPT, UR26, 0xd0, URZ ;  /* 0x000000d01a077890 */ /* 0x000fe2000fffe0ff */
[----:B------:R-:W-:-:S03]  /*3e60*/  SHF.L.U32 R3, R9, 0x1f, RZ ;  /* 0x0000001f09037819 */ /* 0x000fc600000006ff */
[----:B------:R-:W-:-:S09]  /*3e70*/  ULEA UR4, UR32, UR7, 0x3 ;  /* 0x0000000720047291 */ /* 0x000fd2000f8e18ff */
[----:B------:R-:W2:Y:S02]  /*3e80*/  SYNCS.PHASECHK.TRANS64.TRYWAIT P0, [UR4], R3 ;  /* 0x00000003ff0075a7 */ /* 0x000ea40008001104 */
[----:B--2---:R-:W-:Y:S05]  /*3e90*/  @!P0 BRA `(.L_x_76) ;  /* 0x00000064009c8947 */ /* 0x004fea0003800000 */
.L_x_166:
        /* <DEDUP_REMOVED lines=9> */
.L_x_168:
        /* <DEDUP_REMOVED lines=9> */
.L_x_170:
[----:B------:R-:W-:-:S04]  /*3fc0*/  UIADD3 UR4, UPT, UPT, UR4, 0x1, URZ ;  /* 0x0000000104047890 */ /* 0x000fc8000fffe0ff */
[----:B------:R-:W-:-:S04]  /*3fd0*/  UISETP.NE.AND UP0, UPT, UR4, 0x4, UPT ;  /* 0x000000040400788c */ /* 0x000fc8000bf05270 */
[----:B------:R-:W-:Y:S02]  /*3fe0*/  USEL UR5, URZ, 0x1, UP0 ;  /* 0x00000001ff057887 */ /* 0x000fe40008000000 */
[----:B------:R-:W-:-:S04]  /*3ff0*/  USEL UR4, UR4, URZ, UP0 ;  /* 0x000000ff04047287 */ /* 0x000fc80008000000 */
[----:B------:R-:W-:Y:S01]  /*4000*/  ULEA UR4, UR4, UR7, 0x3 ;  /* 0x0000000704047291 */ /* 0x000fe2000f8e18ff */
[----:B-1----:R-:W-:-:S04]  /*4010*/  LOP3.LUT R3, R2, UR5, RZ, 0x3c, !PT ;  /* 0x0000000502037c12 */ /* 0x002fc8000f8e3cff */
[----:B------:R-:W-:Y:S01]  /*4020*/  SHF.L.U32 R3, R3, 0x1f, RZ ;  /* 0x0000001f03037819 */ /* 0x000fe200000006ff */
[----:B------:R-:W-:-:S04]  /*4030*/  IMAD.U32 R0, RZ, RZ, UR4 ;  /* 0x00000004ff007e24 */ /* 0x000fc8000f8e00ff */
[----:B------:R1:W2:Y:S03]  /*4040*/  SYNCS.PHASECHK.TRANS64.TRYWAIT P0, [R0+URZ], R3 ;  /* 0x00000003000075a7 */ /* 0x0002a600080011ff */
[----:B--2---:R-:W-:Y:S05]  /*4050*/  @!P0 NANOSLEEP.SYNCS 0x989680 ;  /* 0x009896800000895d */ /* 0x004fea0003900000 */
[----:B------:R-:W2:Y:S02]  /*4060*/  @!P0 SYNCS.PHASECHK.TRANS64 P0, [R0+URZ], R3 ;  /* 0x00000003000085a7 */ /* 0x000ea400080010ff */
[----:B--2---:R-:W-:Y:S05]  /*4070*/  @P0 BRA `(.L_x_79) ;  /* 0x0000000000200947 */ /* 0x004fea0003800000 */
.L_x_80:
[----:B--2---:R2:W4:Y:S02]  /*4080*/  SYNCS.PHASECHK.TRANS64.TRYWAIT P0, [R0+URZ], R3 ;  /* 0x00000003000075a7 */ /* 0x00452400080011ff */
[----:B----4-:R-:W-:Y:S05]  /*4090*/  @!P0 NANOSLEEP.SYNCS 0x989680 ;  /* 0x009896800000895d */ /* 0x010fea0003900000 */
[----:B------:R-:W4:Y:S02]  /*40a0*/  @!P0 SYNCS.PHASECHK.TRANS64 P0, [R0+URZ], R3 ;  /* 0x00000003000085a7 */ /* 0x000f2400080010ff */
[----:B----4-:R-:W-:Y:S05]  /*40b0*/  @!P0 BRA `(.L_x_80) ;  /* 0xfffffffc00f08947 */ /* 0x010fea000383ffff */
[----:B------:R-:W-:Y:S05]  /*40c0*/  BRA `(.L_x_79) ;  /* 0x00000000000c7947 */ /* 0x000fea0003800000 */
.L_x_75:
[----:B------:R-:W-:-:S04]  /*40d0*/  UIADD3 UR4, UPT, UPT, UR26, 0x110, URZ ;  /* 0x000001101a047890 */ /* 0x000fc8000fffe0ff */
[----:B------:R-:W-:-:S09]  /*40e0*/  UPRMT UR4, UR46, 0x654, UR4 ;  /* 0x000006542e047896 */ /* 0x000fd20008000004 */
[----:B------:R-:W-:Y:S03]  /*40f0*/  SYNCS.ARRIVE.TRANS64.RED.A1T0 RZ, [UR4], RZ ;  /* 0x000000ffffff79a7 */ /* 0x000fe60008100404 */
.L_x_79:
[----:B-12---:R-:W-:Y:S01]  /*4100*/  SHF.L.U32 R3, RZ, 0x1f, RZ ;  /* 0x0000001fff037819 */ /* 0x006fe200000006ff */
[----:B------:R-:W-:Y:S01]  /*4110*/  UIADD3 UR4, UPT, UPT, UR26, 0x110, URZ ;  /* 0x000001101a047890 */ /* 0x000fe2000fffe0ff */
[----:B------:R-:W-:Y:S02]  /*4120*/  PLOP3.LUT P0, PT, PT, PT, UP1, 0x80, 0x8 ;  /* 0x000000000008781c */ /* 0x000fe40003f0f018 */
[----:B------:R-:W1:Y:S02]  /*4130*/  SYNCS.PHASECHK.TRANS64.TRYWAIT P1, [UR26+0x110], R3 ;  /* 0x00011003ff0075a7 */ /* 0x000e64000802111a */
[----:B-1----:R-:W-:Y:S09]  /*4140*/  @!P1 BRA `(.L_x_81) ;  /* 0x0000006400389947 */ /* 0x002ff20003800000 */
.L_x_172:
[----:B------:R-:W-:Y:S01]  /*4150*/  @!UP1 UPRMT UR4, UR46, 0x654, UR4 ;  /* 0x000006542e049896 */ /* 0x000fe20008000004 */
[----:B------:R-:W-:Y:S01]  /*4160*/  UMOV UR5, 0xffff ;  /* 0x0000ffff00057882 */ /* 0x000fe20000000000 */
[----:B------:R-:W-:-:S07]  /*4170*/  UMOV UR6, 0x1 ;  /* 0x0000000100067882 */ /* 0x000fce0000000000 */
[----:B------:R-:W-:Y:S01]  /*4180*/  @!P0 SYNCS.ARRIVE.TRANS64.RED.A1T0 RZ, [UR4], RZ ;  /* 0x000000ffffff89a7 */ /* 0x000fe20008100404 */
[----:B------:R-:W-:Y:S01]  /*4190*/  NOP ;  /* 0x0000000000007918 */ /* 0x000fe20000000000 */
[----:B-1----:R-:W1:Y:S01]  /*41a0*/  LDS R0, [UR8+0x14] ;  /* 0x00001408ff007984 */ /* 0x002e620008000800 */
[----:B------:R-:W-:-:S04]  /*41b0*/  ULOP3.LUT UR4, UR44, 0xffff, URZ, 0xc0, !UPT ;  /* 0x0000ffff2c047892 */ /* 0x000fc8000f8ec0ff */
[----:B------:R-:W-:-:S04]  /*41c0*/  USHF.R.U32.HI UR4, URZ, 0x5, UR4 ;  /* 0x00000005ff047899 */ /* 0x000fc80008011604 */
[----:B------:R-:W-:Y:S02]  /*41d0*/  USHF.L.U32 UR5, UR5, UR4, URZ ;  /* 0x0000000405057299 */ /* 0x000fe400080006ff */
[----:B------:R-:W-:-:S04]  /*41e0*/  USHF.L.U32 UR4, UR6, UR4, URZ ;  /* 0x0000000406047299 */ /* 0x000fc800080006ff */
[----:B-1----:R-:W-:-:S04]  /*41f0*/  LOP3.LUT R0, R0, UR5, RZ, 0xc0, !PT ;  /* 0x0000000500007c12 */ /* 0x002fc8000f8ec0ff */
[----:B------:R-:W-:-:S13]  /*4200*/  ISETP.NE.AND P0, PT, R0, UR5, PT ;  /* 0x0000000500007c0c */ /* 0x000fda000bf05270 */
[----:B------:R-:W-:Y:S05]  /*4210*/  @P0 BRA `(.L_x_82) ;  /* 0x0000000000580947 */ /* 0x000fea0003800000 */
[----:B------:R-:W1:Y:S02]  /*4220*/  LDS R0, [UR8+0x18] ;  /* 0x00001808ff007984 */ /* 0x000e640008000800 */
[----:B-1----:R-:W-:-:S04]  /*4230*/  LOP3.LUT R0, R0, UR4, RZ, 0xc0, !PT ;  /* 0x0000000400007c12 */ /* 0x002fc8000f8ec0ff */
[----:B------:R-:W-:-:S13]  /*4240*/  ISETP.NE.AND P0, PT, R0, UR4, PT ;  /* 0x0000000400007c0c */ /* 0x000fda000bf05270 */
[----:B------:R-:W-:Y:S05]  /*4250*/  @P0 BRA `(.L_x_83) ;  /* 0x00000000003c0947 */ /* 0x000fea0003800000 */
[----:B------:R-:W1:Y:S01]  /*4260*/  S2R R2, SR_LANEID ;  /* 0x0000000000027919 */ /* 0x000e620000000000 */
[----:B------:R-:W-:Y:S01]  /*4270*/  ULOP3.LUT UR5, URZ, UR5, URZ, 0x33, !UPT ;  /* 0x00000005ff057292 */ /* 0x000fe2000f8e33ff */
[----:B------:R-:W-:Y:S01]  /*4280*/  LOP3.LUT R4, RZ, UR4, RZ, 0x33, !PT ;  /* 0x00000004ff047c12 */ /* 0x000fe2000f8e33ff */
[----:B------:R-:W-:Y:S02]  /*4290*/  VOTEU.ANY UR4, UPT, PT ;  /* 0x0000000000047886 */ /* 0x000fe400038e0100 */
[----:B------:R-:W-:Y:S01]  /*42a0*/  UFLO.U32 UR4, UR4 ;  /* 0x00000004000472bd */ /* 0x000fe200080e0000 */
[----:B------:R-:W2:Y:S01]  /*42b0*/  REDUX UR6, R4 ;  /* 0x00000000040673c4 */ /* 0x000ea20000000000 */
[----:B------:R-:W-:-:S06]  /*42c0*/  IMAD.U32 R0, RZ, RZ, UR5 ;  /* 0x00000005ff007e24 */ /* 0x000fcc000f8e00ff */
[----:B------:R4:W-:Y:S01]  /*42d0*/  UTCATOMSWS.AND URZ, UR5 ;  /* 0x0000000500ff79e3 */ /* 0x0009e20008000000 */
[----:B------:R-:W3:Y:S01]  /*42e0*/  REDUX UR7, R0 ;  /* 0x00000000000773c4 */ /* 0x000ee20000000000 */
[----:B-1----:R-:W-:Y:S01]  /*42f0*/  ISETP.EQ.U32.AND P0, PT, R2, UR4, PT ;  /* 0x0000000402007c0c */ /* 0x002fe2000bf02070 */
[----:B--2---:R-:W-:Y:S01]  /*4300*/  IMAD.U32 R2, RZ, RZ, UR6 ;  /* 0x00000006ff027e24 */ /* 0x004fe2000f8e00ff */
[----:B---3--:R-:W-:-:S11]  /*4310*/  MOV R3, UR7 ;  /* 0x0000000700037c02 */ /* 0x008fd60008000f00 */
[----:B------:R4:W-:Y:S04]  /*4320*/  @P0 ATOMS.AND RZ, [UR8+0x14], R3 ;  /* 0x00001403ffff098c */ /* 0x0009e8000a800008 */
[----:B------:R4:W-:Y:S01]  /*4330*/  @P0 ATOMS.AND RZ, [UR8+0x18], R2 ;  /* 0x00001802ffff098c */ /* 0x0009e2000a800008 */
[----:B------:R-:W-:Y:S05]  /*4340*/  BRA `(.L_x_84) ;  /* 0x0000000000147947 */ /* 0x000fea0003800000 */
.L_x_83:
[----:B------:R-:W-:Y:S02]  /*4350*/  MOV R2, 0x4370 ;  /* 0x0000437000027802 */ /* 0x000fe40000000f00 */
[----:B---3-5:R-:W-:Y:S05]  /*4360*/  CALL.REL.NOINC `($__internal_0_$__cuda_sm10x_tcgen05_guardrail_trap_col_being_dealloced_not_returned_by_alloc) ;  /* 0x0000006800147944 */ /* 0x028fea0003c00000 */
[----:B------:R-:W-:Y:S05]  /*4370*/  BRA `(.L_x_84) ;  /* 0x0000000000087947 */ /* 0x000fea0003800000 */
.L_x_82:
[----:B------:R-:W-:Y:S02]  /*4380*/  MOV R2, 0x43a0 ;  /* 0x000043a000027802 */ /* 0x000fe40000000f00 */
[----:B---3-5:R-:W-:Y:S05]  /*4390*/  CALL.REL.NOINC `($__internal_2_$__cuda_sm10x_tcgen05_guardrail_trap_unallocated_columns_being_dealloced) ;  /* 0x0000006800207944 */ /* 0x028fea0003c00000 */
.L_x_84:
[----:B------:R-:W-:Y:S01]  /*43a0*/  NOP ;  /* 0x0000000000007918 */ /* 0x000fe20000000000 */
[----:B----4-:R-:W-:Y:S05]  /*43b0*/  EXIT ;  /* 0x000000000000794d */ /* 0x010fea0003800000 */
.L_x_55:
[----:B------:R-:W-:-:S09]  /*43c0*/  UISETP.NE.OR UP0, UPT, UR13, 0x3, !UP3 ;  /* 0x000000030d00788c */ /* 0x000fd2000df05670 */
[----:B------:R-:W-:Y:S05]  /*43d0*/  BRA.U UP0, `(.L_x_85) ;  /* 0x0000001100c07547 */ /* 0x000fea000b800000 */
[----:B------:R-:W1:Y:S01]  /*43e0*/  LDCU UR31, c[0x0][0x370] ;  /* 0x00006e00ff1f77ac */ /* 0x000e620008000800 */
[----:B------:R-:W2:Y:S01]  /*43f0*/  LDC.64 R16, c[0x0][0x348] ;  /* 0x0000d200ff107b82 */ /* 0x000ea20000000a00 */
[----:B------:R-:W-:Y:S02]  /*4400*/  HFMA2 R13, -RZ, RZ, 0, 0 ;  /* 0x00000000ff0d7431 */ /* 0x000fe400000001ff */
[----:B------:R-:W-:Y:S01]  /*4410*/  IMAD.MOV.U32 R15, RZ, RZ, 0x1 ;  /* 0x00000001ff0f7424 */ /* 0x000fe200078e00ff */
[----:B------:R-:W1:Y:S01]  /*4420*/  LDCU.128 UR48, c[0x0][0xb10] ;  /* 0x00016200ff3077ac */ /* 0x000e620008000c00 */
[----:B------:R-:W-:Y:S01]  /*4430*/  IMAD.MOV.U32 R14, RZ, RZ, RZ ;  /* 0x000000ffff0e7224 */ /* 0x000fe200078e00ff */
[----:B------:R-:W-:Y:S01]  /*4440*/  MOV R7, 0x1000 ;  /* 0x0000100000077802 */ /* 0x000fe20000000f00 */
[----:B------:R-:W3:Y:S01]  /*4450*/  LDCU UR30, c[0x0][0x374] ;  /* 0x00006e80ff1e77ac */ /* 0x000ee20008000800 */
[----:B------:R-:W4:Y:S01]  /*4460*/  LDC.64 R2, c[0x0][0x888] ;  /* 0x00022200ff027b82 */ /* 0x000f220000000a00 */
[----:B------:R-:W3:Y:S01]  /*4470*/  LDCU UR15, c[0x0][0xb0c] ;  /* 0x00016180ff0f77ac */ /* 0x000ee20008000800 */
[----:B------:R-:W2:Y:S06]  /*4480*/  LDCU UR54, c[0x0][0xb20] ;  /* 0x00016400ff3677ac */ /* 0x000eac0008000800 */
[----:B------:R-:W4:Y:S01]  /*4490*/  LDC.64 R4, c[0x0][0x890] ;  /* 0x00022400ff047b82 */ /* 0x000f220000000a00 */
[----:B------:R-:W2:Y:S01]  /*44a0*/  LDCU UR4, c[0x0][0xb30] ;  /* 0x00016600ff0477ac */ /* 0x000ea20008000800 */
[----:B------:R-:W-:Y:S01]  /*44b0*/  UMOV UR21, 0x400 ;  /* 0x0000040000157882 */ /* 0x000fe20000000000 */
[----:B-1----:R-:W-:-:S02]  /*44c0*/  UIMAD.WIDE.U32 UR6, UR31, UR48, URZ ;  /* 0x000000301f0672a5 */ /* 0x002fc4000f8e00ff */
[----:B---3--:R-:W-:Y:S02]  /*44d0*/  UIMAD.WIDE.U32 UR8, UR30, UR51, URZ ;  /* 0x000000331e0872a5 */ /* 0x008fe4000f8e00ff */
[----:B------:R-:W-:Y:S02]  /*44e0*/  ULEA UR21, UR58, UR21, 0x18 ;  /* 0x000000153a157291 */ /* 0x000fe4000f8ec0ff */
[----:B------:R-:W-:Y:S02]  /*44f0*/  UPLOP3.LUT UP2, UPT, UPT, UPT, UPT, 0x40, 0x4 ;  /* 0x000000000004789c */ /* 0x000fe40003f4e870 */
[----:B------:R-:W-:Y:S02]  /*4500*/  UIADD3 UR37, UPT, UPT, UR21, 0x58, URZ ;  /* 0x0000005815257890 */ /* 0x000fe4000fffe0ff */
[----:B------:R-:W-:Y:S02]  /*4510*/  UIADD3 UR41, UPT, UPT, UR21, 0x40, URZ ;  /* 0x0000004015297890 */ /* 0x000fe4000fffe0ff */
[----:B------:R-:W-:-:S02]  /*4520*/  UIADD3 UR33, UPT, UPT, UR21, 0x48, URZ ;  /* 0x0000004815217890 */ /* 0x000fc4000fffe0ff */
[----:B------:R-:W-:Y:S01]  /*4530*/  UIADD3 UR25, UPT, UPT, UR21, 0x50, URZ ;  /* 0x0000005015197890 */ /* 0x000fe2000fffe0ff */
[----:B------:R-:W-:Y:S01]  /*4540*/  UMOV UR6, UR7 ;  /* 0x0000000700067c82 */ /* 0x000fe20008000000 */
[----:B------:R-:W-:Y:S01]  /*4550*/  UMOV UR47, UR9 ;  /* 0x00000009002f7c82 */ /* 0x000fe20008000000 */
[----:B------:R-:W-:Y:S02]  /*4560*/  UISETP.GE.AND UP0, UPT, UR45, 0x1, UPT ;  /* 0x000000012d00788c */ /* 0x000fe4000bf06270 */
[----:B------:R-:W-:Y:S01]  /*4570*/  UISETP.NE.AND UP4, UPT, UR45, 0x1, UPT ;  /* 0x000000012d00788c */ /* 0x000fe2000bf85270 */
[----:B------:R-:W1:Y:S01]  /*4580*/  LDCU.64 UR22, c[0x0][0xb28] ;  /* 0x00016500ff1677ac */ /* 0x000e620008000a00 */
[----:B------:R-:W-:Y:S02]  /*4590*/  UISETP.NE.AND UP6, UPT, UR15, 0x1, UPT ;  /* 0x000000010f00788c */ /* 0x000fe4000bfc5270 */
[----:B------:R-:W-:Y:S02]  /*45a0*/  UISETP.NE.AND UP5, UPT, UR50, 0x1, UPT ;  /* 0x000000013200788c */ /* 0x000fe4000bfa5270 */
[----:B------:R-:W-:-:S02]  /*45b0*/  UPRMT UR37, UR58, 0x654, UR37 ;  /* 0x000006543a257896 */ /* 0x000fc40008000025 */
[----:B------:R-:W-:Y:S02]  /*45c0*/  USHF.R.U32.HI UR52, URZ, UR49, UR6 ;  /* 0x00000031ff347299 */ /* 0x000fe40008011606 */
[----:B------:R-:W-:Y:S02]  /*45d0*/  UPRMT UR46, UR58, 0x654, UR41 ;  /* 0x000006543a2e7896 */ /* 0x000fe40008000029 */
[----:B------:R-:W-:Y:S02]  /*45e0*/  UPRMT UR39, UR58, 0x654, UR33 ;  /* 0x000006543a277896 */ /* 0x000fe40008000021 */
[----:B------:R-:W-:Y:S02]  /*45f0*/  UPRMT UR38, UR58, 0x654, UR25 ;  /* 0x000006543a267896 */ /* 0x000fe40008000019 */
[----:B--2---:R-:W-:Y:S02]  /*4600*/  USHF.R.U32.HI UR47, URZ, UR54, UR47 ;  /* 0x00000036ff2f7299 */ /* 0x004fe4000801162f */
[----:B------:R-:W-:-:S11]  /*4610*/  UISETP.NE.AND UP3, UPT, UR4, 0x1, UPT ;  /* 0x000000010400788c */ /* 0x000fd6000bf65270 */
.L_x_96:
[C---:B------:R-:W-:Y:S02]  /*4620*/  LEA R12, R14.reuse, UR21, 0x3 ;  /* 0x000000150e0c7c11 */ /* 0x040fe4000f8e18ff */
[----:B------:R-:W-:Y:S02]  /*4630*/  SHF.L.U32 R9, R13, 0x1f, RZ ;  /* 0x0000001f0d097819 */ /* 0x000fe400000006ff */
[----:B------:R-:W-:Y:S02]  /*4640*/  LEA R10, R14, UR21, 0x4 ;  /* 0x000000150e0a7c11 */ /* 0x000fe4000f8e20ff */
[----:B------:R-:W2:Y:S02]  /*4650*/  SYNCS.PHASECHK.TRANS64.TRYWAIT P0, [R12+URZ+0x90], R9 ;  /* 0x000090090c0075a7 */ /* 0x000ea400080011ff */
[----:B--23--:R-:W-:Y:S05]  /*4660*/  @!P0 BRA `(.L_x_86) ;  /* 0x0000006000088947 */ /* 0x00cfea0003800000 */
.L_x_173:
[----:B--2---:R-:W2:Y:S01]  /*4670*/  LDS.128 R8, [R10+0x120] ;  /* 0x000120000a087984 */ /* 0x004ea20000000c00 */
[----:B------:R-:W-:Y:S01]  /*4680*/  UISETP.GE.AND UP0, UPT, UR45, 0x1, UPT ;  /* 0x000000012d00788c */ /* 0x000fe2000bf06270 */
[----:B------:R-:W-:Y:S01]  /*4690*/  @!PT LDS RZ, [RZ] ;  /* 0x00000000fffff984 */ /* 0x000fe20000000800 */
[----:B------:R-:W-:Y:S01]  /*46a0*/  @!PT LDS RZ, [RZ] ;  /* 0x00000000fffff984 */ /* 0x000fe20000000800 */
[----:B------:R-:W-:Y:S01]  /*46b0*/  @!PT LDS RZ, [RZ] ;  /* 0x00000000fffff984 */ /* 0x000fe20000000800 */
[----:B------:R-:W-:Y:S01]  /*46c0*/  @!PT LDS RZ, [RZ] ;  /* 0x00000000fffff984 */ /* 0x000fe20000000800 */
[----:B------:R3:W-:Y:S06]  /*46d0*/  MEMBAR.ALL.CTA ;  /* 0x0000000000007992 */ /* 0x0007ec0000008000 */
[----:B---3--:R-:W3:Y:S01]  /*46e0*/  FENCE.VIEW.ASYNC.S ;  /* 0x00000000000073c6 */ /* 0x008ee20000000000 */
[----:B--2---:R-:W-:Y:S11]  /*46f0*/  LOP3.LUT P0, RZ, R10, 0x1, RZ, 0xc0, !PT ;  /* 0x000000010aff7812 */ /* 0x004ff6000780c0ff */
[----:B------:R-:W-:Y:S02]  /*4700*/  @!UPT UIADD3 URZ, UPT, UPT, URZ, URZ, URZ ;  /* 0x000000fffffff290 */ /* 0x000fe4000fffe0ff */
[----:B---3--:R-:W-:Y:S01]  /*4710*/  VOTEU.ANY UP1, P0 ;  /* 0x0000000000ff7886 */ /* 0x008fe20000020100 */
[----:B------:R-:W-:Y:S11]  /*4720*/  PLOP3.LUT P0, PT, PT, PT, UP1, 0x80, 0x8 ;  /* 0x000000000008781c */ /* 0x000ff60003f0f018 */
[----:B------:R-:W-:Y:S02]  /*4730*/  @!UPT UIADD3 URZ, UPT, UPT, URZ, URZ, URZ ;  /* 0x000000fffffff290 */ /* 0x000fe4000fffe0ff */
[----:B------:R-:W-:Y:S02]  /*4740*/  @P0 SHF.R.U32.HI R0, RZ, 0x10, R9 ;  /* 0x00000010ff000819 */ /* 0x000fe40000011609 */
[----:B------:R-:W-:Y:S02]  /*4750*/  @P0 MOV R6, R8 ;  /* 0x0000000800060202 */ /* 0x000fe40000000f00 */
[----:B------:R-:W-:Y:S01]  /*4760*/  @P0 R2UR UR4, R0 ;  /* 0x00000000000402ca */ /* 0x000fe200000e0000 */
[----:B------:R-:W-:Y:S01]  /*4770*/  VIADD R0, R12, 0xa0 ;  /* 0x000000a00c007836 */ /* 0x000fe20000000000 */
[----:B------:R-:W-:Y:S02]  /*4780*/  @P0 LOP3.LUT R8, R9, 0xffff, RZ, 0xc0, !PT ;  /* 0x0000ffff09080812 */ /* 0x000fe400078ec0ff */
[----:B------:R-:W-:Y:S02]  /*4790*/  @P0 R2UR UR6, R6 ;  /* 0x00000000060602ca */ /* 0x000fe400000e0000 */
[----:B------:R-:W-:Y:S02]  /*47a0*/  PRMT R0, RZ, 0x654, R0 ;  /* 0x00000654ff007816 */ /* 0x000fe40000000000 */
[----:B------:R-:W-:Y:S02]  /*47b0*/  @P0 R2UR UR5, R8 ;  /* 0x00000000080502ca */ /* 0x000fe400000e0000 */
[----:B------:R2:W-:Y:S03]  /*47c0*/  SYNCS.ARRIVE.TRANS64.RED.A1T0 RZ, [R0+URZ], RZ ;  /* 0x000000ff00ff79a7 */ /* 0x0005e600081004ff */
[----:B------:R-:W-:Y:S04]  /*47d0*/  @UP1 UMOV UR29, UR4 ;  /* 0x00000004001d1c82 */ /* 0x000fe80008000000 */
[----:B------:R-:W-:Y:S04]  /*47e0*/  @UP1 UMOV UR14, UR6 ;  /* 0x00000006000e1c82 */ /* 0x000fe80008000000 */
[----:B------:R-:W-:Y:S01]  /*47f0*/  @UP1 UMOV UR13, UR5 ;  /* 0x00000005000d1c82 */ /* 0x000fe20008000000 */
[----:B------:R-:W-:Y:S05]  /*4800*/  BRA.U !UP0, `(.L_x_87) ;  /* 0x0000000108a47547 */ /* 0x000fea000b800000 */
[----:B------:R-:W-:Y:S02]  /*4810*/  UIMAD.WIDE.U32 UR16, UR13, UR51, URZ ;  /* 0x000000330d1072a5 */ /* 0x000fe4000f8e00ff */
[----:B------:R-:W-:Y:S02]  /*4820*/  UIMAD.WIDE.U32 UR18, UR14, UR48, URZ ;  /* 0x000000300e1272a5 */ /* 0x000fe4000f8e00ff */
[----:B------:R-:W-:Y:S02]  /*4830*/  USEL UR4, UR30, UR47, !UP5 ;  /* 0x0000002f1e047287 */ /* 0x000fe4000e800000 */
[----:B------:R-:W-:Y:S02]  /*4840*/  USEL UR7, UR31, UR52, !UP6 ;  /* 0x000000341f077287 */ /* 0x000fe4000f000000 */
[----:B-1----:R-:W-:Y:S02]  /*4850*/  UIMAD.WIDE.U32 UR8, UR4, UR22, URZ ;  /* 0x00000016040872a5 */ /* 0x002fe4000f8e00ff */
[----:B------:R-:W-:Y:S01]  /*4860*/  UIMAD.WIDE.U32 UR10, UR7, UR22, URZ ;  /* 0x00000016070a72a5 */ /* 0x000fe2000f8e00ff */
[----:B------:R-:W-:Y:S02]  /*4870*/  UMOV UR5, UR17 ;  /* 0x0000001100057c82 */ /* 0x000fe40008000000 */
[----:B------:R-:W-:Y:S03]  /*4880*/  USHF.R.U32.HI UR6, URZ, UR54, UR5 ;  /* 0x00000036ff067299 */ /* 0x000fe60008011605 */
[----:B------:R-:W-:Y:S01]  /*4890*/  UMOV UR5, UR19 ;  /* 0x0000001300057c82 */ /* 0x000fe20008000000 */
[----:B------:R-:W-:Y:S02]  /*48a0*/  USEL UR6, UR13, UR6, !UP5 ;  /* 0x000000060d067287 */ /* 0x000fe4000e800000 */
[----:B------:R-:W-:Y:S03]  /*48b0*/  USHF.R.U32.HI UR12, URZ, UR49, UR5 ;  /* 0x00000031ff0c7299 */ /* 0x000fe60008011605 */
[----:B------:R-:W-:Y:S02]  /*48c0*/  UMOV UR5, UR9 ;  /* 0x0000000900057c82 */ /* 0x000fe40008000000 */
[----:B------:R-:W-:Y:S03]  /*48d0*/  @UP4 USHF.R.U32.HI UR4, URZ, UR23, UR5 ;  /* 0x00000017ff044299 */ /* 0x000fe60008011605 */
[----:B------:R-:W-:Y:S01]  /*48e0*/  UMOV UR5, UR11 ;  /* 0x0000000b00057c82 */ /* 0x000fe20008000000 */
[----:B------:R-:W-:Y:S02]  /*48f0*/  UIMAD UR4, UR45, UR4, URZ ;  /* 0x000000042d0472a4 */ /* 0x000fe4000f8e02ff */
[----:B------:R-:W-:Y:S02]  /*4900*/  @UP4 USHF.R.U32.HI UR7, URZ, UR23, UR5 ;  /* 0x00000017ff074299 */ /* 0x000fe40008011605 */
[----:B------:R-:W-:Y:S02]  /*4910*/  UIMAD.WIDE.U32 UR10, UR6, UR22, URZ ;  /* 0x00000016060a72a5 */ /* 0x000fe4000f8e00ff */
[----:B------:R-:W-:Y:S02]  /*4920*/  USEL UR5, UR14, UR12, !UP6 ;  /* 0x0000000c0e057287 */ /* 0x000fe4000f000000 */
[----:B------:R-:W-:Y:S02]  /*4930*/  UIMAD UR8, UR45, UR7, URZ ;  /* 0x000000072d0872a4 */ /* 0x000fe4000f8e02ff */
[----:B------:R-:W-:Y:S03]  /*4940*/  UISETP.GE.AND UP0, UPT, UR6, UR4, UPT ;  /* 0x000000040600728c */ /* 0x000fe6000bf06270 */
[----:B------:R-:W-:Y:S01]  /*4950*/  UMOV UR4, UR11 ;  /* 0x0000000b00047c82 */ /* 0x000fe20008000000 */
[----:B------:R-:W-:Y:S02]  /*4960*/  UISETP.GE.OR UP0, UPT, UR5, UR8, UP0 ;  /* 0x000000080500728c */ /* 0x000fe40008706670 */
[----:B------:R-:W-:Y:S02]  /*4970*/  USHF.R.U32.HI UR4, URZ, UR23, UR4 ;  /* 0x00000017ff047299 */ /* 0x000fe40008011604 */
[----:B------:R-:W-:Y:S02]  /*4980*/  UIMAD.WIDE.U32 UR8, UR5, UR22, URZ ;  /* 0x00000016050872a5 */ /* 0x000fe4000f8e00ff */
[----:B------:R-:W-:Y:S04]  /*4990*/  USEL UR10, UR6, UR4, !UP4 ;  /* 0x00000004060a7287 */ /* 0x000fe8000e000000 */
[----:B------:R-:W-:Y:S01]  /*49a0*/  UIADD3 UR11, UPT, UPT, -UR10, URZ, URZ ;  /* 0x000000ff0a0b7290 */ /* 0x000fe2000fffe1ff */
[----:B------:R-:W-:Y:S02]  /*49b0*/  @!UP0 UMOV UR4, UR9 ;  /* 0x0000000900048c82 */ /* 0x000fe40008000000 */
[----:B------:R-:W-:Y:S02]  /*49c0*/  @!UP0 USHF.R.U32.HI UR4, URZ, UR23, UR4 ;  /* 0x00000017ff048299 */ /* 0x000fe40008011604 */
[----:B------:R-:W-:Y:S02]  /*49d0*/  UIMAD UR8, UR45, UR11, UR6 ;  /* 0x0000000b2d0872a4 */ /* 0x000fe4000f8e0206 */
[----:B------:R-:W-:Y:S04]  /*49e0*/  @!UP0 USEL UR4, UR5, UR4, !UP4 ;  /* 0x0000000405048287 */ /* 0x000fe8000e000000 */
[----:B------:R-:W-:Y:S02]  /*49f0*/  @!UP0 UIMAD UR7, UR7, UR8, UR4 ;  /* 0x00000008070782a4 */ /* 0x000fe4000f8e0204 */
[----:B------:R-:W-:Y:S02]  /*4a00*/  @!UP0 UIADD3 UR9, UPT, UPT, UR10, -UR4, URZ ;  /* 0x800000040a098290 */ /* 0x000fe4000fffe0ff */
[----:B------:R-:W-:Y:S02]  /*4a10*/  UIADD3 UR8, UPT, UPT, -UR6, URZ, URZ ;  /* 0x000000ff06087290 */ /* 0x000fe4000fffe1ff */
[----:B------:R-:W-:Y:S02]  /*4a20*/  UIADD3 UR4, UPT, UPT, -UR5, URZ, URZ ;  /* 0x000000ff05047290 */ /* 0x000fe4000fffe1ff */
[----:B------:R-:W-:Y:S03]  /*4a30*/  @!UP0 UIMAD UR6, UR9, UR45, UR5 ;  /* 0x0000002d090682a4 */ /* 0x000fe6000f8e0205 */
[----:B------:R-:W-:Y:S01]  /*4a40*/  @!UP0 UMOV UR5, UR7 ;  /* 0x0000000700058c82 */ /* 0x000fe20008000000 */
[----:B------:R-:W-:Y:S02]  /*4a50*/  UIMAD UR7, UR15, UR4, UR14 ;  /* 0x000000040f0772a4 */ /* 0x000fe4000f8e020e */
[----:B------:R-:W-:Y:S02]  /*4a60*/  UIMAD UR4, UR50, UR8, UR13 ;  /* 0x00000008320472a4 */ /* 0x000fe4000f8e020d */
[----:B------:R-:W-:Y:S02]  /*4a70*/  UIMAD UR14, UR5, UR15, UR7 ;  /* 0x0000000f050e72a4 */ /* 0x000fe4000f8e0207 */
[----:B------:R-:W-:Y:S11]  /*4a80*/  UIMAD UR13, UR6, UR50, UR4 ;  /* 0x00000032060d72a4 */ /* 0x000ff6000f8e0204 */
[----:B------:R-:W-:Y:S01]  /*4a90*/  @!UPT UIADD3 URZ, UPT, UPT, URZ, URZ, URZ ;  /* 0x000000fffffff290 */ /* 0x000fe2000fffe0ff */
.L_x_87:
[----:B------:R-:W3:Y:S01]  /*4aa0*/  @!UP3 LDCU.128 UR8, c[0x0][0xb10] ;  /* 0x00016200ff08b7ac */ /* 0x000ee20008000c00 */
[C---:B----4-:R-:W-:Y:S02]  /*4ab0*/  ISETP.NE.U32.AND P1, PT, R4.reuse, RZ, PT ;  /* 0x000000ff0400720c */ /* 0x050fe40003f25070 */
[----:B------:R-:W-:Y:S02]  /*4ac0*/  ISETP.NE.U32.AND P0, PT, R4, RZ, PT ;  /* 0x000000ff0400720c */ /* 0x000fe40003f05070 */
[C---:B------:R-:W-:Y:S02]  /*4ad0*/  ISETP.NE.AND.EX P1, PT, R5.reuse, RZ, PT, P1 ;  /* 0x000000ff0500720c */ /* 0x040fe40003f25310 */
[----:B------:R-:W-:Y:S01]  /*4ae0*/  ISETP.NE.AND.EX P0, PT, R5, RZ, PT, P0 ;  /* 0x000000ff0500720c */ /* 0x000fe20003f05300 */
[----:B------:R-:W4:Y:S01]  /*4af0*/  @!UP3 LDCU UR5, c[0x0][0xb0c] ;  /* 0x00016180ff05b7ac */ /* 0x000f220008000800 */
[----:B------:R-:W-:Y:S01]  /*4b00*/  SHF.L.U32 R9, R15, 0x1f, RZ ;  /* 0x0000001f0f097819 */ /* 0x000fe200000006ff */
[----:B------:R-:W-:Y:S02]  /*4b10*/  USHF.L.U32 UR42, UR32, 0x8, URZ ;  /* 0x00000008202a7899 */ /* 0x000fe400080006ff */
[----:B------:R-:W-:Y:S02]  /*4b20*/  USHF.L.U32 UR43, UR20, 0x6, URZ ;  /* 0x00000006142b7899 */ /* 0x000fe400080006ff */
[----:B---3--:R-:W-:Y:S07]  /*4b30*/  UIMAD.WIDE.U32 UR6, UR14, UR8, URZ ;  /* 0x000000080e0672a5 */ /* 0x008fee000f8e00ff */
[----:B------:R-:W-:Y:S01]  /*4b40*/  @!UP3 UMOV UR4, UR7 ;  /* 0x000000070004bc82 */ /* 0x000fe20008000000 */
[----:B----4-:R-:W-:Y:S02]  /*4b50*/  @!UP3 UISETP.NE.AND UP0, UPT, UR5, 0x1, UPT ;  /* 0x000000010500b88c */ /* 0x010fe4000bf05270 */
[----:B------:R-:W-:Y:S02]  /*4b60*/  @!UP3 USHF.R.U32.HI UR4, URZ, UR9, UR4 ;  /* 0x00000009ff04b299 */ /* 0x000fe40008011604 */
[----:B------:R-:W-:Y:S02]  /*4b70*/  UIMAD.WIDE.U32 UR6, UR13, UR11, URZ ;  /* 0x0000000b0d0672a5 */ /* 0x000fe4000f8e00ff */
[----:B------:R-:W-:Y:S02]  /*4b80*/  @!UP3 USEL UR8, UR14, UR4, !UP0 ;  /* 0x000000040e08b287 */ /* 0x000fe4000c000000 */
[----:B------:R-:W-:Y:S03]  /*4b90*/  @!UP3 UISETP.NE.AND UP0, UPT, UR10, 0x1, UPT ;  /* 0x000000010a00b88c */ /* 0x000fe6000bf05270 */
[----:B------:R-:W-:Y:S02]  /*4ba0*/  @!UP3 UMOV UR6, UR7 ;  /* 0x000000070006bc82 */ /* 0x000fe40008000000 */
[----:B------:R-:W3:Y:S02]  /*4bb0*/  @!UP3 LDCU UR4, c[0x0][0xb20] ;  /* 0x00016400ff04b7ac */ /* 0x000ee40008000800 */
[----:B---3--:R-:W-:Y:S04]  /*4bc0*/  @!UP3 USHF.R.U32.HI UR6, URZ, UR4, UR6 ;  /* 0x00000004ff06b299 */ /* 0x008fe80008011606 */
[----:B------:R-:W-:Y:S04]  /*4bd0*/  @!UP3 USEL UR6, UR13, UR6, !UP0 ;  /* 0x000000060d06b287 */ /* 0x000fe8000c000000 */
[----:B------:R-:W-:Y:S02]  /*4be0*/  @!UP3 UIADD3 UR4, UPT, UPT, -UR8, UR6, URZ ;  /* 0x000000060804b290 */ /* 0x000fe4000fffe1ff */
[----:B------:R-:W-:Y:S02]  /*4bf0*/  @!UP3 UIADD3 UR6, UPT, UPT, UR8, -UR6, URZ ;  /* 0x800000060806b290 */ /* 0x000fe4000fffe0ff */
[----:B------:R-:W-:Y:S02]  /*4c00*/  @!UP3 UIMAD UR14, UR4, UR5, UR14 ;  /* 0x00000005040eb2a4 */ /* 0x000fe4000f8e020e */
[----:B------:R-:W-:Y:S01]  /*4c10*/  @!UP3 UIMAD UR13, UR6, UR10, UR13 ;  /* 0x0000000a060db2a4 */ /* 0x000fe2000f8e020d */
[----:B------:R-:W-:Y:S11]  /*4c20*/  BRA.U UP2, `(.L_x_88) ;  /* 0x0000000102107547 */ /* 0x000ff6000b800000 */
[----:B--2---:R-:W-:Y:S04]  /*4c30*/  MOV R0, UR53 ;  /* 0x0000003500007c02 */ /* 0x004fe80008000f00 */
[----:B------:R-:W-:Y:S04]  /*4c40*/  SHF.L.U32 R11, R0, 0x1f, RZ ;  /* 0x0000001f000b7819 */ /* 0x000fe800000006ff */
[----:B------:R-:W2:Y:S02]  /*4c50*/  SYNCS.PHASECHK.TRANS64.TRYWAIT P2, [UR21+0x88], R11 ;  /* 0x0000880bff0075a7 */ /* 0x000ea40008041115 */
[----:B--2---:R-:W-:Y:S05]  /*4c60*/  @!P2 BRA `(.L_x_89) ;  /* 0x00000058009ca947 */ /* 0x004fea0003800000 */
.L_x_88:
[----:B------:R-:W-:Y:S05]  /*4c70*/  @!P1 BRA `(.L_x_90) ;  /* 0x0000000000309947 */ /* 0x000fea0003800000 */
[----:B------:R-:W-:Y:S01]  /*4c80*/  ISETP.NE.U32.AND P1, PT, R2, RZ, PT ;  /* 0x000000ff0200720c */ /* 0x000fe20003f25070 */
[----:B------:R-:W3:Y:S01]  /*4c90*/  LDCU.64 UR4, c[0x0][0x358] ;  /* 0x00006b00ff0477ac */ /* 0x000ee20008000a00 */
[----:B------:R-:W-:Y:S02]  /*4ca0*/  IMAD.MOV.U32 R86, RZ, RZ, 0x1 ;  /* 0x00000001ff567424 */ /* 0x000fe400078e00ff */
[----:B------:R-:W-:Y:S11]  /*4cb0*/  ISETP.NE.AND.EX P1, PT, R3, RZ, PT, P1 ;  /* 0x000000ff0300720c */ /* 0x000ff60003f25310 */
[----:B------:R-:W-:Y:S02]  /*4cc0*/  @!UPT UIADD3 URZ, UPT, UPT, URZ, URZ, URZ ;  /* 0x000000fffffff290 */ /* 0x000fe4000fffe0ff */
[----:B--2---:R-:W2:Y:S01]  /*4cd0*/  @P1 LDC.64 R10, c[0x0][0x888] ;  /* 0x00022200ff0a1b82 */ /* 0x004ea20000000a00 */
[----:B------:R-:W-:Y:S04]  /*4ce0*/  @P1 IMAD R0, R4, UR36, RZ ;  /* 0x0000002404001c24 */ /* 0x000fe8000f8e02ff */
[----:B--2---:R-:W-:Y:S04]  /*4cf0*/  @P1 IMAD.WIDE R10, R0, 0x4, R10 ;  /* 0x00000004000a1825 */ /* 0x004fe800078e020a */
[----:B------:R-:W-:Y:S01]  /*4d00*/  HFMA2 R0, -RZ, RZ, 0, 5.9604644775390625e-08 ;  /* 0x00000001ff007431 */ /* 0x000fe200000001ff */
[----:B---3-5:R3:W5:Y:S04]  /*4d10*/  @P1 LDG.E R41, desc[UR4][R10.64] ;  /* 0x000000040a291981 */ /* 0x028768000c1e1900 */
[----:B------:R-:W-:Y:S01]  /*4d20*/  @!P1 PRMT R86, R0, 0x7610, R86 ;  /* 0x0000761000569816 */ /* 0x000fe20000000056 */
[----:B---3--:R-:W4:Y:S06]  /*4d30*/  @!P1 LDC R41, c[0x0][0x880] ;  /* 0x00022000ff299b82 */ /* 0x008f2c0000000800 */
.L_x_90:
[----:B----45:R-:W-:Y:S01]  /*4d40*/  @!P0 FSETP.EQ.AND P1, PT, R41, RZ, PT ;  /* 0x000000ff2900820b */ /* 0x030fe20003f22000 */
[----:B------:R-:W-:Y:S01]  /*4d50*/  @!UPT UIADD3 URZ, UPT, UPT, URZ, URZ, URZ ;  /* 0x000000fffffff290 */ /* 0x000fe2000fffe0ff */
[----:B------:R-:W-:Y:S11]  /*4d60*/  @!P0 BRA `(.L_x_91) ;  /* 0x0000000000188947 */ /* 0x000ff60003800000 */
[----:B------:R-:W-:Y:S02]  /*4d70*/  LOP3.LUT P0, RZ, R86, 0xff, RZ, 0xc0, !PT ;  /* 0x000000ff56ff7812 */ /* 0x000fe4000780c0ff */
[----:B------:R-:W-:Y:S04]  /*4d80*/  ISETP.NE.U32.AND P1, PT, R2, RZ, PT ;  /* 0x000000ff0200720c */ /* 0x000fe80003f25070 */
[----:B------:R-:W-:Y:S04]  /*4d90*/  ISETP.NE.AND.EX P1, PT, R3, RZ, PT, P1 ;  /* 0x000000ff0300720c */ /* 0x000fe80003f25310 */
[----:B------:R-:W-:Y:S03]  /*4da0*/  PLOP3.LUT P1, PT, P1, PT, PT, 0x8, 0x80 ;  /* 0x000000000080781c */ /* 0x000fe60000f2e170 */
[----:B------:R-:W-:Y:S11]  /*4db0*/  @P0 FSETP.EQ.AND P1, PT, R41, RZ, PT ;  /* 0x000000ff2900020b */ /* 0x000ff60003f22000 */
[----:B------:R-:W-:Y:S02]  /*4dc0*/  @!UPT UIADD3 URZ, UPT, UPT, URZ, URZ, URZ ;  /* 0x000000fffffff290 */ /* 0x000fe4000fffe0ff */
.L_x_91:
[----:B------:R-:W3:Y:S01]  /*4dd0*/  SYNCS.PHASECHK.TRANS64.TRYWAIT P2, [UR21+0x60], R9 ;  /* 0x00006009ff0075a7 */ /* 0x000ee20008041115 */
[----:B------:R-:W-:Y:S04]  /*4de0*/  ELECT P0, URZ, PT ;  /* 0x0000000000ff782f */ /* 0x000fe80003800000 */
[----:B------:R-:W-:Y:S11]  /*4df0*/  PLOP3.LUT P1, PT, P1, P0, PT, 0xf2, 0x2f ;  /* 0x00000000002f781c */ /* 0x000ff60000f21e72 */
[----:B------:R-:W-:Y:S02]  /*4e00*/  @!UPT UIADD3 URZ, UPT, UPT, URZ, URZ, URZ ;  /* 0x000000fffffff290 */ /* 0x000fe4000fffe0ff */
[----:B------:R-:W-:Y:S05]  /*4e10*/  @!P1 IADD3 R8, P0, PT, R16, 0x580, RZ ;  /* 0x0000058010089810 */ /* 0x000fea0007f1e0ff */
[----:B------:R-:W-:Y:S01]  /*4e20*/  @!P1 IMAD.X R6, RZ, RZ, R17, P0 ;  /* 0x000000ffff069224 */ /* 0x000fe200000e0611 */
[----:B---3--:R-:W-:Y:S07]  /*4e30*/  @!P2 BRA `(.L_x_92) ;  /* 0x000000580040a947 */ /* 0x008fee0003800000 */
.L_x_176:
[----:B------:R-:W-:Y:S01]  /*4e40*/  @!P1 R2UR UR5, R8 ;  /* 0x00000000080592ca */ /* 0x000fe200000e0000 */
[----:B------:R-:W-:Y:S01]  /*4e50*/  VOTEU.ALL UP0, P1 ;  /* 0x0000000000ff7886 */ /* 0x000fe20000800000 */
[----:B------:R-:W-:Y:S01]  /*4e60*/  @!P1 R2UR UR4, R6 ;  /* 0x00000000060492ca */ /* 0x000fe200000e0000 */
[----:B------:R-:W-:Y:S01]  /*4e70*/  UMOV UR6, 0x0 ;  /* 0x0000000000067882 */ /* 0x000fe20000000000 */
[----:B------:R-:W-:Y:S01]  /*4e80*/  UMOV UR7, 0x10000000 ;  /* 0x1000000000077882 */ /* 0x000fe20000000000 */
[----:B------:R-:W-:Y:S01]  /*4e90*/  UMOV UR44, UR36 ;  /* 0x00000024002c7c82 */ /* 0x000fe20008000000 */
[----:B------:R-:W-:Y:S01]  /*4ea0*/  @!UP0 UIADD3 UR40, UPT, UPT, UR21, 0x200, URZ ;  /* 0x0000020015288890 */ /* 0x000fe2000fffe0ff */
[----:B--2---:R-:W-:Y:S01]  /*4eb0*/  @!P1 IMAD.MOV.U32 R0, RZ, RZ, 0x1000 ;  /* 0x00001000ff009424 */ /* 0x004fe200078e00ff */
[----:B------:R-:W-:Y:S01]  /*4ec0*/  @!UP0 UIADD3 UR10, UPT, UPT, UR42, 0x80, URZ ;  /* 0x000000802a0a8890 */ /* 0x000fe2000fffe0ff */
[----:B------:R-:W-:Y:S01]  /*4ed0*/  @!P1 IADD3 R8, P0, PT, R16, 0x580, RZ ;  /* 0x0000058010089810 */ /* 0x000fe20007f1e0ff */
[----:B------:R-:W-:Y:S01]  /*4ee0*/  @!UP0 UIADD3 UR8, UPT, UPT, UR21, 0xa00, URZ ;  /* 0x00000a0015088890 */ /* 0x000fe2000fffe0ff */
[----:B------:R-:W-:Y:S02]  /*4ef0*/  VOTEU.ALL UP0, P1 ;  /* 0x0000000000ff7886 */ /* 0x000fe40000800000 */
[----:B------:R-:W-:Y:S01]  /*4f00*/  IMAD.U32 R10, RZ, RZ, UR5 ;  /* 0x00000005ff0a7e24 */ /* 0x000fe2000f8e00ff */
[----:B------:R-:W-:Y:S01]  /*4f10*/  UMOV UR9, UR41 ;  /* 0x0000002900097c82 */ /* 0x000fe20008000000 */
[----:B------:R-:W-:Y:S01]  /*4f20*/  IMAD.U32 R11, RZ, RZ, UR4 ;  /* 0x00000004ff0b7e24 */ /* 0x000fe2000f8e00ff */
[----:B------:R-:W-:Y:S01]  /*4f30*/  UMOV UR11, UR43 ;  /* 0x0000002b000b7c82 */ /* 0x000fe20008000000 */
[----:B------:R-:W-:Y:S01]  /*4f40*/  UMOV UR12, UR36 ;  /* 0x00000024000c7c82 */ /* 0x000fe20008000000 */
[----:B------:R-:W-:Y:S01]  /*4f50*/  @!P1 R2UR UR4, R10 ;  /* 0x000000000a0492ca */ /* 0x000fe200000e0000 */
[----:B------:R-:W-:Y:S01]  /*4f60*/  @!P1 IMAD.X R6, RZ, RZ, R17, P0 ;  /* 0x000000ffff069224 */ /* 0x000fe200000e0611 */
[----:B------:R-:W-:Y:S11]  /*4f70*/  @!P1 R2UR UR5, R11 ;  /* 0x000000000b0592ca */ /* 0x000ff600000e0000 */
[----:B------:R-:W-:Y:S02]  /*4f80*/  @!UPT UIADD3 URZ, UPT, UPT, URZ, URZ, URZ ;  /* 0x000000fffffff290 */ /* 0x000fe4000fffe0ff */
[----:B------:R2:W-:Y:S01]  /*4f90*/  @!UP0 UTMALDG.3D [UR40], [UR4], desc[UR6] ;  /* 0x00000628040085b4 */ /* 0x0005e20008011000 */
[----:B------:R-:W-:Y:S05]  /*4fa0*/  VOTEU.ALL UP0, P1 ;  /* 0x0000000000ff7886 */ /* 0x000fea0000800000 */
[----:B------:R2:W-:Y:S01]  /*4fb0*/  @!UP0 UTMALDG.3D [UR8], [UR4], desc[UR6] ;  /* 0x00000608040085b4 */ /* 0x0005e20008011000 */
[----:B------:R2:W-:Y:S01]  /*4fc0*/  @!P1 SYNCS.ARRIVE.TRANS64.RED.A0TR RZ, [UR21+0x40], R0 ;  /* 0x00004000ffff99a7 */ /* 0x0005e20008300415 */
[----:B------:R-:W-:Y:S01]  /*4fd0*/  SYNCS.ARRIVE.TRANS64.RED.A1T0 RZ, [UR46], RZ ;  /* 0x000000ffffff79a7 */ /* 0x000fe2000810042e */
[----:B------:R-:W3:Y:S02]  /*4fe0*/  SYNCS.PHASECHK.TRANS64.TRYWAIT P2, [UR21+0x68], R9 ;  /* 0x00006809ff0075a7 */ /* 0x000ee40008041115 */
[----:B--23--:R-:W-:Y:S05]  /*4ff0*/  @!P2 BRA `(.L_x_93) ;  /* 0x0000005400e8a947 */ /* 0x00cfea0003800000 */
.L_x_178:
        /* <DEDUP_REMOVED lines=10> */
[----:B------:R-:W-:Y:S02]  /*50a0*/  @!UP0 UIADD3 UR10, UPT, UPT, UR42, 0xa0, URZ ;  /* 0x000000a02a0a8890 */ /* 0x000fe4000fffe0ff */
[----:B------:R-:W-:Y:S01]  /*50b0*/  @!UP0 UIADD3 UR8, UPT, UPT, UR21, 0x1a00, URZ ;  /* 0x00001a0015088890 */ /* 0x000fe2000fffe0ff */
[----:B------:R-:W-:Y:S01]  /*50c0*/  IMAD.U32 R10, RZ, RZ, UR5 ;  /* 0x00000005ff0a7e24 */ /* 0x000fe2000f8e00ff */
[----:B------:R-:W-:Y:S01]  /*50d0*/  VOTEU.ALL UP0, P1 ;  /* 0x0000000000ff7886 */ /* 0x000fe20000800000 */
[----:B------:R-:W-:Y:S01]  /*50e0*/  IMAD.U32 R11, RZ, RZ, UR4 ;  /* 0x00000004ff0b7e24 */ /* 0x000fe2000f8e00ff */
[----:B------:R-:W-:Y:S01]  /*50f0*/  UMOV UR9, UR33 ;  /* 0x0000002100097c82 */ /* 0x000fe20008000000 */
[----:B------:R-:W-:Y:S01]  /*5100*/  UMOV UR11, UR43 ;  /* 0x0000002b000b7c82 */ /* 0x000fe20008000000 */
[----:B------:R-:W-:Y:S01]  /*5110*/  @!P1 R2UR UR4, R10 ;  /* 0x000000000a0492ca */ /* 0x000fe200000e0000 */
[----:B------:R-:W-:Y:S01]  /*5120*/  UMOV UR12, UR36 ;  /* 0x00000024000c7c82 */ /* 0x000fe20008000000 */
[----:B------:R-:W-:Y:S01]  /*5130*/  @!P1 R2UR UR5, R11 ;  /* 0x000000000b0592ca */ /* 0x000fe200000e0000 */
[----:B------:R-:W-:Y:S11]  /*5140*/  @!P1 IMAD.X R6, RZ, RZ, R17, P0 ;  /* 0x000000ffff069224 */ /* 0x000ff600000e0611 */
[----:B------:R-:W-:Y:S01]  /*5150*/  @!UPT UIADD3 URZ, UPT, UPT, URZ, URZ, URZ ;  /* 0x000000fffffff290 */ /* 0x000fe2000fffe0ff */
[----:B------:R2:W-:Y:S01]  /*5160*/  @!UP0 UTMALDG.3D [UR32], [UR4], desc[UR6] ;  /* 0x00000620040085b4 */ /* 0x0005e20008011000 */
[----:B------:R-:W-:Y:S05]  /*5170*/  VOTEU.ALL UP0, P1 ;  /* 0x0000000000ff7886 */ /* 0x000fea0000800000 */
[----:B------:R2:W-:Y:S01]  /*5180*/  @!UP0 UTMALDG.3D [UR8], [UR4], desc[UR6] ;  /* 0x00000608040085b4 */ /* 0x0005e20008011000 */
[----:B------:R2:W-:Y:S01]  /*5190*/  @!P1 SYNCS.ARRIVE.TRANS64.RED.A0TR RZ, [UR21+0x48], R0 ;  /* 0x00004800ffff99a7 */ /* 0x0005e20008300415 */
[----:B------:R-:W-:Y:S01]  /*51a0*/  SYNCS.ARRIVE.TRANS64.RED.A1T0 RZ, [UR39], RZ ;  /* 0x000000ffffff79a7 */ /* 0x000fe20008100427 */
[----:B------:R-:W3:Y:S02]  /*51b0*/  SYNCS.PHASECHK.TRANS64.TRYWAIT P2, [UR21+0x70], R9 ;  /* 0x00007009ff0075a7 */ /* 0x000ee40008041115 */
[----:B--23--:R-:W-:Y:S05]  /*51c0*/  @!P2 BRA `(.L_x_94) ;  /* 0x00000054008ca947 */ /* 0x00cfea0003800000 */
.L_x_180:
        /* <DEDUP_REMOVED lines=9> */
[----:B------:R-:W-:Y:S01]  /*5260*/  VIADD R14, R14, 0x1 ;  /* 0x000000010e0e7836 */ /* 0x000fe20000000000 */
        /* <DEDUP_REMOVED lines=10> */
[----:B------:R-:W-:Y:S11]  /*5310*/  UMOV UR12, UR36 ;  /* 0x00000024000c7c82 */ /* 0x000ff60008000000 */
        /* <DEDUP_REMOVED lines=8> */
.L_x_182:
[----:B------:R-:W-:Y:S01]  /*53a0*/  UIADD3 UR32, UPT, UPT, UR13, UR59, URZ ;  /* 0x0000003b0d207290 */ /* 0x000fe2000fffe0ff */
[----:B------:R-:W-:Y:S01]  /*53b0*/  @!P1 IADD3 R6, P0, PT, R16, 0x580, RZ ;  /* 0x0000058010069810 */ /* 0x000fe20007f1e0ff */
[----:B------:R-:W-:Y:S01]  /*53c0*/  UPLOP3.LUT UP2, UPT, UPT, UPT, UPT, 0x80, 0x8 ;  /* 0x000000000008789c */ /* 0x000fe20003f4f070 */
[----:B------:R-:W-:Y:S01]  /*53d0*/  R2UR UR24, R88 ;  /* 0x00000000581872ca */ /* 0x000fe200000e0000 */
[----:B------:R-:W-:Y:S01]  /*53e0*/  VOTEU.ALL UP0, P1 ;  /* 0x0000000000ff7886 */ /* 0x000fe20000800000 */
[----:B------:R-:W-:Y:S01]  /*53f0*/  @!P1 R2UR UR5, R6 ;  /* 0x00000000060592ca */ /* 0x000fe200000e0000 */
[----:B--2---:R-:W-:Y:S01]  /*5400*/  @!P1 IMAD.X R0, RZ, RZ, R17, P0 ;  /* 0x000000ffff009224 */ /* 0x004fe200000e0611 */
[----:B------:R-:W-:Y:S01]  /*5410*/  UMOV UR6, 0x0 ;  /* 0x0000000000067882 */ /* 0x000fe20000000000 */
[----:B------:R-:W-:Y:S01]  /*5420*/  UMOV UR7, 0x10000000 ;  /* 0x1000000000077882 */ /* 0x000fe20000000000 */
[----:B------:R-:W-:Y:S01]  /*5430*/  @!UP0 UIADD3 UR18, UPT, UPT, UR42, 0x60, URZ ;  /* 0x000000602a128890 */ /* 0x000fe2000fffe0ff */
[----:B------:R-:W-:Y:S01]  /*5440*/  ISETP.NE.AND P0, PT, R14, 0x2, PT ;  /* 0x000000020e00780c */ /* 0x000fe20003f05270 */
[----:B------:R-:W-:Y:S01]  /*5450*/  @!UP0 UIADD3 UR16, UPT, UPT, UR21, 0x3200, URZ ;  /* 0x0000320015108890 */ /* 0x000fe2000fffe0ff */
[----:B------:R-:W-:Y:S01]  /*5460*/  @!P1 R2UR UR4, R0 ;  /* 0x00000000000492ca */ /* 0x000fe200000e0000 */
[----:B------:R-:W-:Y:S01]  /*5470*/  @!UP0 UIADD3 UR17, UPT, UPT, UR21, 0x58, URZ ;  /* 0x0000005815118890 */ /* 0x000fe2000fffe0ff */
[----:B------:R-:W-:Y:S01]  /*5480*/  SEL R0, RZ, 0x1, P0 ;  /* 0x00000001ff007807 */ /* 0x000fe20000000000 */
[----:B------:R-:W-:Y:S01]  /*5490*/  @!UP0 UIADD3 UR10, UPT, UPT, UR42, 0xe0, URZ ;  /* 0x000000e02a0a8890 */ /* 0x000fe2000fffe0ff */
[----:B------:R-:W-:Y:S01]  /*54a0*/  LOP3.LUT R15, R15, 0x1, RZ, 0x3c, !PT ;  /* 0x000000010f0f7812 */ /* 0x000fe200078e3cff */
[----:B------:R-:W-:Y:S01]  /*54b0*/  @!UP0 UIADD3 UR8, UPT, UPT, UR21, 0x3a00, URZ ;  /* 0x00003a0015088890 */ /* 0x000fe2000fffe0ff */
[----:B------:R-:W-:Y:S01]  /*54c0*/  IMAD.U32 R8, RZ, RZ, UR5 ;  /* 0x00000005ff087e24 */ /* 0x000fe2000f8e00ff */
[----:B------:R-:W-:Y:S01]  /*54d0*/  VOTEU.ALL UP0, P1 ;  /* 0x0000000000ff7886 */ /* 0x000fe20000800000 */
[----:B------:R-:W-:Y:S01]  /*54e0*/  UMOV UR19, UR43 ;  /* 0x0000002b00137c82 */ /* 0x000fe20008000000 */
[----:B------:R-:W-:Y:S01]  /*54f0*/  UMOV UR20, UR36 ;  /* 0x0000002400147c82 */ /* 0x000fe20008000000 */
[----:B------:R-:W-:Y:S01]  /*5500*/  UMOV UR11, UR43 ;  /* 0x0000002b000b7c82 */ /* 0x000fe20008000000 */
[----:B------:R-:W-:Y:S01]  /*5510*/  UMOV UR12, UR36 ;  /* 0x00000024000c7c82 */ /* 0x000fe20008000000 */
[----:B------:R-:W-:Y:S01]  /*5520*/  UMOV UR9, UR17 ;  /* 0x0000001100097c82 */ /* 0x000fe20008000000 */
[----:B------:R-:W-:Y:S01]  /*5530*/  IMAD.U32 R9, RZ, RZ, UR4 ;  /* 0x00000004ff097e24 */ /* 0x000fe2000f8e00ff */
[----:B------:R-:W-:Y:S01]  /*5540*/  @!P1 R2UR UR4, R8 ;  /* 0x00000000080492ca */ /* 0x000fe200000e0000 */
[----:B------:R-:W-:Y:S01]  /*5550*/  UMOV UR36, UR29 ;  /* 0x0000001d00247c82 */ /* 0x000fe20008000000 */
[----:B------:R-:W-:Y:S02]  /*5560*/  LOP3.LUT R13, R13, R0, RZ, 0x3c, !PT ;  /* 0x000000000d0d7212 */ /* 0x000fe400078e3cff */
[----:B------:R-:W-:Y:S02]  /*5570*/  @!P1 R2UR UR5, R9 ;  /* 0x00000000090592ca */ /* 0x000fe400000e0000 */
[----:B------:R-:W-:Y:S11]  /*5580*/  SEL R14, R14, RZ, P0 ;  /* 0x000000ff0e0e7207 */ /* 0x000ff60000000000 */
[----:B------:R2:W-:Y:S01]  /*5590*/  @!UP0 UTMALDG.3D [UR16], [UR4], desc[UR6] ;  /* 0x00000610040085b4 */ /* 0x0005e20008011000 */
[----:B------:R-:W-:Y:S05]  /*55a0*/  VOTEU.ALL UP0, P1 ;  /* 0x0000000000ff7886 */ /* 0x000fea0000800000 */
[----:B------:R3:W-:Y:S01]  /*55b0*/  @!UP0 UTMALDG.3D [UR8], [UR4], desc[UR6] ;  /* 0x00000608040085b4 */ /* 0x0007e20008011000 */
[----:B------:R3:W-:Y:S01]  /*55c0*/  @!P1 SYNCS.ARRIVE.TRANS64.RED.A0TR RZ, [UR21+0x58], R7 ;  /* 0x00005807ffff99a7 */ /* 0x0007e20008300415 */
[----:B------:R-:W-:Y:S01]  /*55d0*/  SYNCS.ARRIVE.TRANS64.RED.A1T0 RZ, [UR37], RZ ;  /* 0x000000ffffff79a7 */ /* 0x000fe20008100425 */
[----:B--2---:R-:W-:Y:S01]  /*55e0*/  UIADD3 UR20, UPT, UPT, UR14, UR24, URZ ;  /* 0x000000180e147290 */ /* 0x004fe2000fffe0ff */
[----:B------:R-:W-:Y:S11]  /*55f0*/  BRA.U UP1, `(.L_x_96) ;  /* 0xfffffff101087547 */ /* 0x000ff6000b83ffff */
[----:B------:R-:W-:-:S04]  /*5600*/  SHF.L.U32 R3, R15, 0x1f, RZ ;  /* 0x0000001f0f037819 */ /* 0x000fc800000006ff */
[----:B------:R-:W2:Y:S02]  /*5610*/  SYNCS.PHASECHK.TRANS64.TRYWAIT P0, [UR21+0x60], R3 ;  /* 0x00006003ff0075a7 */ /* 0x000ea40008001115 */
[----:B--2---:R-:W-:Y:S05]  /*5620*/  @!P0 BRA `(.L_x_97) ;  /* 0x0000005000a48947 */ /* 0x004fea0003800000 */
.L_x_184:
[----:B------:R-:W4:Y:S02]  /*5630*/  SYNCS.PHASECHK.TRANS64.TRYWAIT P0, [UR21+0x68], R3 ;  /* 0x00006803ff0075a7 */ /* 0x000f240008001115 */
[----:B----4-:R-:W-:Y:S05]  /*5640*/  @!P0 BRA `(.L_x_98) ;  /* 0x0000005000b48947 */ /* 0x010fea0003800000 */
.L_x_186:
[----:B------:R-:W4:Y:S02]  /*5650*/  SYNCS.PHASECHK.TRANS64.TRYWAIT P0, [UR21+0x70], R3 ;  /* 0x00007003ff0075a7 */ /* 0x000f240008001115 */
[----:B----4-:R-:W-:Y:S05]  /*5660*/  @!P0 BRA `(.L_x_99) ;  /* 0x0000005000c48947 */ /* 0x010fea0003800000 */
.L_x_188:
[----:B--2---:R-:W-:-:S07]  /*5670*/  MOV R0, UR21 ;  /* 0x0000001500007c02 */ /* 0x004fce0008000f00 */
.L_x_100:
[----:B--2---:R-:W-:-:S04]  /*5680*/  SHF.L.U32 R3, R15, 0x1f, RZ ;  /* 0x0000001f0f037819 */ /* 0x004fc800000006ff */
[----:B------:R2:W4:Y:S03]  /*5690*/  SYNCS.PHASECHK.TRANS64.TRYWAIT P0, [R0+URZ+0x78], R3 ;  /* 0x00007803000075a7 */ /* 0x00052600080011ff */
[----:B----4-:R-:W-:Y:S05]  /*56a0*/  @!P0 NANOSLEEP.SYNCS 0x989680 ;  /* 0x009896800000895d */ /* 0x010fea0003900000 */
[----:B------:R-:W4:Y:S02]  /*56b0*/  @!P0 SYNCS.PHASECHK.TRANS64 P0, [R0+URZ+0x78], R3 ;  /* 0x00007803000085a7 */ /* 0x000f2400080010ff */
[----:B-1-34-:R-:W-:Y:S05]  /*56c0*/  @P0 EXIT ;  /* 0x000000000000094d */ /* 0x01afea0003800000 */
[----:B------:R-:W-:Y:S05]  /*56d0*/  BRA `(.L_x_100) ;  /* 0xfffffffc00e87947 */ /* 0x000fea000383ffff */
.L_x_85:
[----:B------:R-:W-:-:S06]  /*56e0*/  UISETP.GE.AND UP0, UPT, UR13, 0x4, UPT ;  /* 0x000000040d00788c */ /* 0x000fcc000bf06270 */
[----:B------:R-:W-:-:S13]  /*56f0*/  PLOP3.LUT P0, PT, PT, PT, UP0, 0x80, 0x8 ;  /* 0x000000000008781c */ /* 0x000fda0003f0f008 */
[----:B------:R-:W-:Y:S05]  /*5700*/  @!P0 EXIT ;  /* 0x000000000000894d */ /* 0x000fea0003800000 */
[----:B------:R-:W-:Y:S01]  /*5710*/  BAR.SYNC.DEFER_BLOCKING 0x6, 0xa0 ;  /* 0x0182800000007b1d */ /* 0x000fe20000010000 */
[----:B------:R-:W-:Y:S01]  /*5720*/  IMAD.SHL.U32 R4, R87, 0x200000, RZ ;  /* 0x0020000057047824 */ /* 0x000fe200078e00ff */
[----:B------:R-:W-:Y:S01]  /*5730*/  CS2R R94, SRZ ;  /* 0x00000000005e7805 */ /* 0x000fe2000001ff00 */
[C---:B------:R-:W-:Y:S01]  /*5740*/  IMAD.SHL.U32 R85, R97.reuse, 0x20, RZ ;  /* 0x0000002061557824 */ /* 0x040fe200078e00ff */
[----:B------:R-:W-:Y:S01]  /*5750*/  CS2R R92, SRZ ;  /* 0x00000000005c7805 */ /* 0x000fe2000001ff00 */
[C---:B------:R-:W-:Y:S01]  /*5760*/  IMAD.U32 R37, R97.reuse, 0x10000, RZ ;  /* 0x0001000061257824 */ /* 0x040fe200078e00ff */
[----:B------:R-:W-:Y:S02]  /*5770*/  UMOV UR43, 0x400 ;  /* 0x00000400002b7882 */ /* 0x000fe40000000000 */
[----:B------:R-:W1:Y:S01]  /*5780*/  LDC.64 R82, c[0x0][0x8b0] ;  /* 0x00022c00ff527b82 */ /* 0x000e620000000a00 */
[----:B------:R-:W-:Y:S01]  /*5790*/  ULEA UR43, UR58, UR43, 0x18 ;  /* 0x0000002b3a2b7291 */ /* 0x000fe2000f8ec0ff */
[----:B------:R-:W-:Y:S01]  /*57a0*/  IMAD.SHL.U32 R5, R97, 0x4, RZ ;  /* 0x0000000461057824 */ /* 0x000fe200078e00ff */
[----:B------:R-:W-:Y:S01]  /*57b0*/  LOP3.LUT R4, R4, 0x200000, RZ, 0xc0, !PT ;  /* 0x0020000004047812 */ /* 0x000fe200078ec0ff */
[----:B------:R-:W-:Y:S01]  /*57c0*/  IMAD.SHL.U32 R7, R87, 0x400, RZ ;  /* 0x0000040057077824 */ /* 0x000fe200078e00ff */
[C---:B------:R-:W-:Y:S01]  /*57d0*/  LOP3.LUT R6, R85.reuse, 0x80, RZ, 0xc0, !PT ;  /* 0x0000008055067812 */ /* 0x040fe200078ec0ff */
[----:B------:R-:W-:Y:S01]  /*57e0*/  UIADD3 UR4, UPT, UPT, UR43, 0x4200, URZ ;  /* 0x000042002b047890 */ /* 0x000fe2000fffe0ff */
[C---:B------:R-:W-:Y:S01]  /*57f0*/  LOP3.LUT R84, R85.reuse, 0xb60, RZ, 0xc0, !PT ;  /* 0x00000b6055547812 */ /* 0x040fe200078ec0ff */
[----:B------:R-:W2:Y:S01]  /*5800*/  LDC.64 R80, c[0x0][0x8a8] ;  /* 0x00022a00ff507b82 */ /* 0x000ea20000000a00 */
[----:B------:R-:W-:Y:S01]  /*5810*/  UIADD3 UR5, UPT, UPT, UR43, 0x200, URZ ;  /* 0x000002002b057890 */ /* 0x000fe2000fffe0ff */
[----:B------:R-:W-:Y:S01]  /*5820*/  LOP3.LUT R37, R4, 0x400000, R37, 0xf8, !PT ;  /* 0x0040000004257812 */ /* 0x000fe200078ef825 */
[----:B------:R-:W-:Y:S01]  /*5830*/  IMAD.MOV.U32 R36, RZ, RZ, RZ ;  /* 0x000000ffff247224 */ /* 0x000fe200078e00ff */
[----:B------:R-:W-:Y:S01]  /*5840*/  LOP3.LUT R5, R6, 0x10, R5, 0xf8, !PT ;  /* 0x0000001006057812 */ /* 0x000fe200078ef805 */
[----:B------:R-:W-:Y:S01]  /*5850*/  IMAD.MOV.U32 R91, RZ, RZ, RZ ;  /* 0x000000ffff5b7224 */ /* 0x000fe200078e00ff */
[----:B------:R-:W-:Y:S01]  /*5860*/  LOP3.LUT R84, R84, 0x400, R7, 0xf8, !PT ;  /* 0x0000040054547812 */ /* 0x000fe200078ef807 */
[----:B------:R-:W-:Y:S01]  /*5870*/  IMAD.U32 R98, RZ, RZ, UR5 ;  /* 0x00000005ff627e24 */ /* 0x000fe2000f8e00ff */
[----:B------:R-:W-:Y:S01]  /*5880*/  LOP3.LUT P0, RZ, R85, 0x80, RZ, 0xc0, !PT ;  /* 0x0000008055ff7812 */ /* 0x000fe2000780c0ff */
[----:B------:R-:W3:Y:S01]  /*5890*/  LDS R0, [UR43+0x140] ;  /* 0x0001402bff007984 */ /* 0x000ee20008000800 */
[----:B------:R-:W-:Y:S01]  /*58a0*/  LOP3.LUT R84, R84, R5, RZ, 0xfc, !PT ;  /* 0x0000000554547212 */ /* 0x000fe200078efcff */
[----:B------:R-:W-:Y:S01]  /*58b0*/  IMAD.U32 R96, RZ, RZ, UR4 ;  /* 0x00000004ff607e24 */ /* 0x000fe2000f8e00ff */
[----:B------:R-:W-:Y:S01]  /*58c0*/  P2R R4, PR, RZ, 0x1 ;  /* 0x00000001ff047803 */ /* 0x000fe20000000000 */
[----:B------:R-:W4:Y:S01]  /*58d0*/  LDCU UR57, c[0x0][0x370] ;  /* 0x00006e00ff3977ac */ /* 0x000f220008000800 */
[----:B------:R-:W-:Y:S01]  /*58e0*/  LOP3.LUT R97, R97, 0x60, RZ, 0xc0, !PT ;  /* 0x0000006061617812 */ /* 0x000fe200078ec0ff */
[----:B------:R-:W1:Y:S01]  /*58f0*/  LDCU.64 UR62, c[0x0][0x348] ;  /* 0x00006900ff3e77ac */ /* 0x000e620008000a00 */
[----:B------:R-:W1:Y:S01]  /*5900*/  LDCU UR42, c[0x0][0xb0c] ;  /* 0x00016180ff2a77ac */ /* 0x000e620008000800 */
[----:B------:R-:W1:Y:S01]  /*5910*/  LDCU UR39, c[0x0][0xb30] ;  /* 0x00016600ff2777ac */ /* 0x000e620008000800 */
[----:B------:R-:W1:Y:S01]  /*5920*/  LDCU.64 UR46, c[0x0][0x888] ;  /* 0x00011100ff2e77ac */ /* 0x000e620008000a00 */
[----:B------:R-:W1:Y:S01]  /*5930*/  LDCU.64 UR40, c[0x0][0xb28] ;  /* 0x00016500ff2877ac */ /* 0x000e620008000a00 */
[----:B------:R-:W1:Y:S01]  /*5940*/  LDCU.64 UR60, c[0x0][0x890] ;  /* 0x00011200ff3c77ac */ /* 0x000e620008000a00 */
[----:B------:R-:W1:Y:S01]  /*5950*/  LDCU.128 UR52, c[0x0][0xb10] ;  /* 0x00016200ff3477ac */ /* 0x000e620008000c00 */
[----:B------:R-:W1:Y:S02]  /*5960*/  LDCU UR56, c[0x0][0x374] ;  /* 0x00006e80ff3877ac */ /* 0x000e640008000800 */
[----:B-1234-:R-:W-:-:S07]  /*5970*/  IMAD.IADD R37, R0, 0x1, R37 ;  /* 0x0000000100257824 */ /* 0x01efce00078e0225 */
.L_x_142:
[C---:B------:R-:W-:Y:S02]  /*5980*/  LEA R3, R91.reuse, UR43, 0x3 ;  /* 0x0000002b5b037c11 */ /* 0x040fe4000f8e18ff */
[----:B------:R-:W-:Y:S02]  /*5990*/  SHF.L.U32 R0, R94, 0x1f, RZ ;  /* 0x0000001f5e007819 */ /* 0x000fe400000006ff */
[----:B------:R-:W-:Y:S02]  /*59a0*/  LEA R5, R91, UR43, 0x4 ;  /* 0x0000002b5b057c11 */ /* 0x000fe4000f8e20ff */
[----:B------:R-:W1:Y:S02]  /*59b0*/  SYNCS.PHASECHK.TRANS64.TRYWAIT P0, [R3+URZ+0x90], R0 ;  /* 0x00009000030075a7 */ /* 0x000e6400080011ff */
[----:B-12---:R-:W-:Y:S05]  /*59c0*/  @!P0 BRA `(.L_x_101) ;  /* 0x0000005000048947 */ /* 0x006fea0003800000 */
.L_x_189:
        /* <DEDUP_REMOVED lines=11> */
[----:B------:R-:W-:Y:S01]  /*5a80*/  PLOP3.LUT P0, PT, PT, PT, UP1, 0x80, 0x8 ;  /* 0x000000000008781c */ /* 0x000fe20003f0f018 */
[----:B------:R-:W-:Y:S11]  /*5a90*/  UP2UR UR44, UPR, URZ, 0x2 ;  /* 0x00000002ff2c7883 */ /* 0x000ff60008000000 */
[----:B------:R-:W-:Y:S01]  /*5aa0*/  @!UPT UIADD3 URZ, UPT, UPT, URZ, URZ, URZ ;  /* 0x000000fffffff290 */ /* 0x000fe2000fffe0ff */
[----:B-1----:R-:W-:Y:S02]  /*5ab0*/  @P0 SHF.R.U32.HI R0, RZ, 0x10, R5 ;  /* 0x00000010ff000819 */ /* 0x002fe40000011605 */
        /* <DEDUP_REMOVED lines=12> */
[----:B------:R-:W2:Y:S01]  /*5b80*/  LDCU UR12, c[0x0][0xb20] ;  /* 0x00016400ff0c77ac */ /* 0x000ea20008000800 */
[----:B------:R-:W-:Y:S02]  /*5b90*/  UIMAD.WIDE.U32 UR4, UR56, UR55, URZ ;  /* 0x00000037380472a5 */ /* 0x000fe4000f8e00ff */
[----:B------:R-:W-:Y:S02]  /*5ba0*/  UIMAD.WIDE.U32 UR6, UR57, UR52, URZ ;  /* 0x00000034390672a5 */ /* 0x000fe4000f8e00ff */
[----:B------:R-:W-:Y:S02]  /*5bb0*/  UISETP.NE.AND UP0, UPT, UR54, 0x1, UPT ;  /* 0x000000013600788c */ /* 0x000fe4000bf05270 */
[----:B------:R-:W-:Y:S02]  /*5bc0*/  UIMAD.WIDE.U32 UR8, UR37, UR55, URZ ;  /* 0x00000037250872a5 */ /* 0x000fe4000f8e00ff */
[----:B------:R-:W-:Y:S02]  /*5bd0*/  UIMAD.WIDE.U32 UR10, UR38, UR52, URZ ;  /* 0x00000034260a72a5 */ /* 0x000fe4000f8e00ff */
[----:B------:R-:W-:Y:S02]  /*5be0*/  UISETP.NE.AND UP1, UPT, UR42, 0x1, UPT ;  /* 0x000000012a00788c */ /* 0x000fe4000bf25270 */
[----:B------:R-:W-:Y:S01]  /*5bf0*/  UISETP.NE.AND UP2, UPT, UR45, 0x1, UPT ;  /* 0x000000012d00788c */ /* 0x000fe2000bf45270 */
[----:B------:R-:W-:Y:S02]  /*5c00*/  UMOV UR4, UR5 ;  /* 0x0000000500047c82 */ /* 0x000fe40008000000 */
[----:B--2---:R-:W-:Y:S03]  /*5c10*/  USHF.R.U32.HI UR5, URZ, UR12, UR4 ;  /* 0x0000000cff057299 */ /* 0x004fe60008011604 */
[----:B------:R-:W-:Y:S02]  /*5c20*/  UMOV UR4, UR7 ;  /* 0x0000000700047c82 */ /* 0x000fe40008000000 */
[----:B------:R-:W-:Y:S02]  /*5c30*/  USHF.R.U32.HI UR7, URZ, UR53, UR4 ;  /* 0x00000035ff077299 */ /* 0x000fe40008011604 */
[----:B------:R-:W-:Y:S02]  /*5c40*/  USEL UR4, UR56, UR5, !UP0 ;  /* 0x0000000538047287 */ /* 0x000fe4000c000000 */
[----:B------:R-:W-:Y:S01]  /*5c50*/  USEL UR7, UR57, UR7, !UP1 ;  /* 0x0000000739077287 */ /* 0x000fe2000c800000 */
[----:B------:R-:W-:Y:S01]  /*5c60*/  UMOV UR5, UR9 ;  /* 0x0000000900057c82 */ /* 0x000fe20008000000 */
[----:B------:R-:W-:Y:S02]  /*5c70*/  UIMAD.WIDE.U32 UR8, UR4, UR40, URZ ;  /* 0x00000028040872a5 */ /* 0x000fe4000f8e00ff */
[----:B------:R-:W-:Y:S03]  /*5c80*/  USHF.R.U32.HI UR6, URZ, UR12, UR5 ;  /* 0x0000000cff067299 */ /* 0x000fe60008011605 */
[----:B------:R-:W-:Y:S01]  /*5c90*/  UMOV UR5, UR11 ;  /* 0x0000000b00057c82 */ /* 0x000fe20008000000 */
[----:B------:R-:W-:Y:S02]  /*5ca0*/  UIMAD.WIDE.U32 UR10, UR7, UR40, URZ ;  /* 0x00000028070a72a5 */ /* 0x000fe4000f8e00ff */
[----:B------:R-:W-:Y:S02]  /*5cb0*/  USHF.R.U32.HI UR12, URZ, UR53, UR5 ;  /* 0x00000035ff0c7299 */ /* 0x000fe40008011605 */
[----:B------:R-:W-:Y:S01]  /*5cc0*/  USEL UR6, UR37, UR6, !UP0 ;  /* 0x0000000625067287 */ /* 0x000fe2000c000000 */
[----:B------:R-:W-:Y:S02]  /*5cd0*/  UMOV UR5, UR9 ;  /* 0x0000000900057c82 */ /* 0x000fe40008000000 */
[----:B------:R-:W-:Y:S01]  /*5ce0*/  UMOV UR10, UR11 ;  /* 0x0000000b000a7c82 */ /* 0x000fe20008000000 */
[----:B------:R-:W-:Y:S02]  /*5cf0*/  @UP2 USHF.R.U32.HI UR4, URZ, UR41, UR5 ;  /* 0x00000029ff042299 */ /* 0x000fe40008011605 */
[----:B------:R-:W-:Y:S02]  /*5d00*/  @UP2 USHF.R.U32.HI UR7, URZ, UR41, UR10 ;  /* 0x00000029ff072299 */ /* 0x000fe4000801160a */
[----:B------:R-:W-:Y:S02]  /*5d10*/  UIMAD UR4, UR45, UR4, URZ ;  /* 0x000000042d0472a4 */ /* 0x000fe4000f8e02ff */
        /* <DEDUP_REMOVED lines=8> */
[----:B------:R-:W-:Y:S02]  /*5da0*/  USEL UR11, UR6, UR4, !UP2 ;  /* 0x00000004060b7287 */ /* 0x000fe4000d000000 */
[----:B------:R-:W-:Y:S02]  /*5db0*/  UIADD3 UR8, UPT, UPT, -UR5, URZ, URZ ;  /* 0x000000ff05087290 */ /* 0x000fe4000fffe1ff */
[----:B------:R-:W-:Y:S01]  /*5dc0*/  UIADD3 UR10, UPT, UPT, -UR11, URZ, URZ ;  /* 0x000000ff0b0a7290 */ /* 0x000fe2000fffe1ff */
[----:B------:R-:W-:Y:S01]  /*5dd0*/  @!UP0 UMOV UR4, UR9 ;  /* 0x0000000900048c82 */ /* 0x000fe20008000000 */
[----:B------:R-:W-:Y:S02]  /*5de0*/  UIADD3 UR9, UPT, UPT, -UR6, URZ, URZ ;  /* 0x000000ff06097290 */ /* 0x000fe4000fffe1ff */
[----:B------:R-:W-:Y:S02]  /*5df0*/  @!UP0 USHF.R.U32.HI UR4, URZ, UR41, UR4 ;  /* 0x00000029ff048299 */ /* 0x000fe40008011604 */
[----:B------:R-:W-:Y:S02]  /*5e00*/  UIMAD UR10, UR45, UR10, UR6 ;  /* 0x0000000a2d0a72a4 */ /* 0x000fe4000f8e0206 */
[----:B------:R-:W-:Y:S04]  /*5e10*/  @!UP0 USEL UR4, UR5, UR4, !UP2 ;  /* 0x0000000405048287 */ /* 0x000fe8000d000000 */
[----:B------:R-:W-:Y:S02]  /*5e20*/  @!UP0 UIMAD UR10, UR7, UR10, UR4 ;  /* 0x0000000a070a82a4 */ /* 0x000fe4000f8e0204 */
[----:B------:R-:W-:Y:S02]  /*5e30*/  @!UP0 UIADD3 UR11, UPT, UPT, UR11, -UR4, URZ ;  /* 0x800000040b0b8290 */ /* 0x000fe4000fffe0ff */
[----:B------:R-:W-:Y:S02]  /*5e40*/  UIMAD UR7, UR42, UR8, UR38 ;  /* 0x000000082a0772a4 */ /* 0x000fe4000f8e0226 */
[----:B------:R-:W-:Y:S02]  /*5e50*/  @!UP0 UIMAD UR6, UR11, UR45, UR5 ;  /* 0x0000002d0b0682a4 */ /* 0x000fe4000f8e0205 */
[----:B------:R-:W-:Y:S01]  /*5e60*/  UIMAD UR4, UR54, UR9, UR37 ;  /* 0x00000009360472a4 */ /* 0x000fe2000f8e0225 */
[----:B------:R-:W-:Y:S02]  /*5e70*/  @!UP0 UMOV UR5, UR10 ;  /* 0x0000000a00058c82 */ /* 0x000fe40008000000 */
[----:B------:R-:W-:Y:S02]  /*5e80*/  UIMAD UR38, UR5, UR42, UR7 ;  /* 0x0000002a052672a4 */ /* 0x000fe4000f8e0207 */
[----:B------:R-:W-:Y:S11]  /*5e90*/  UIMAD UR37, UR6, UR54, UR4 ;  /* 0x00000036062572a4 */ /* 0x000ff6000f8e0204 */
[----:B------:R-:W-:Y:S01]  /*5ea0*/  @!UPT UIADD3 URZ, UPT, UPT, URZ, URZ, URZ ;  /* 0x000000fffffff290 */ /* 0x000fe2000fffe0ff */
.L_x_102:
[----:B------:R-:W-:Y:S01]  /*5eb0*/  UISETP.NE.AND UP0, UPT, UR39, 0x1, UPT ;  /* 0x000000012700788c */ /* 0x000fe2000bf05270 */
[----:B------:R-:W-:Y:S01]  /*5ec0*/  IADD3 R91, PT, PT, R91, 0x1, RZ ;  /* 0x000000015b5b7810 */ /* 0x000fe20007ffe0ff */
[----:B------:R-:W-:Y:S02]  /*5ed0*/  UIADD3 UR11, UPT, UPT, UR43, 0x200, URZ ;  /* 0x000002002b0b7890 */ /* 0x000fe4000fffe0ff */
[----:B------:R-:W-:Y:S02]  /*5ee0*/  USHF.L.U32 UR50, UR20, 0x6, URZ ;  /* 0x0000000614327899 */ /* 0x000fe400080006ff */
[----:B------:R-:W-:Y:S05]  /*5ef0*/  USHF.L.U32 UR49, UR32, 0x8, URZ ;  /* 0x0000000820317899 */ /* 0x000fea00080006ff */
[----:B------:R-:W2:Y:S01]  /*5f00*/  @!UP0 LDCU.128 UR12, c[0x0][0xb10] ;  /* 0x00016200ff0c87ac */ /* 0x000ea20008000c00 */
[----:B------:R-:W3:Y:S01]  /*5f10*/  @!UP0 LDCU UR5, c[0x0][0xb0c] ;  /* 0x00016180ff0587ac */ /* 0x000ee20008000800 */
[----:B------:R-:W4:Y:S01]  /*5f20*/  @!UP0 LDCU UR10, c[0x0][0xb20] ;  /* 0x00016400ff0a87ac */ /* 0x000f220008000800 */
[----:B--2---:R-:W-:Y:S02]  /*5f30*/  UIMAD.WIDE.U32 UR8, UR38, UR12, URZ ;  /* 0x0000000c260872a5 */ /* 0x004fe4000f8e00ff */
[----:B------:R-:W-:Y:S02]  /*5f40*/  UIMAD.WIDE.U32 UR6, UR37, UR15, URZ ;  /* 0x0000000f250672a5 */ /* 0x000fe4000f8e00ff */
[----:B------:R-:W-:Y:S03]  /*5f50*/  @!UP0 UISETP.NE.AND UP1, UPT, UR14, 0x1, UPT ;  /* 0x000000010e00888c */ /* 0x000fe6000bf25270 */
[----:B------:R-:W-:Y:S01]  /*5f60*/  @!UP0 UMOV UR4, UR9 ;  /* 0x0000000900048c82 */ /* 0x000fe20008000000 */
[----:B---3--:R-:W-:Y:S02]  /*5f70*/  @!UP0 UISETP.NE.AND UP2, UPT, UR5, 0x1, UPT ;  /* 0x000000010500888c */ /* 0x008fe4000bf45270 */
[----:B------:R-:W-:Y:S01]  /*5f80*/  @!UP0 USHF.R.U32.HI UR4, URZ, UR13, UR4 ;  /* 0x0000000dff048299 */ /* 0x000fe20008011604 */
[----:B------:R-:W-:Y:S02]  /*5f90*/  @!UP0 UMOV UR6, UR7 ;  /* 0x0000000700068c82 */ /* 0x000fe40008000000 */
[----:B----4-:R-:W-:Y:S02]  /*5fa0*/  @!UP0 USHF.R.U32.HI UR6, URZ, UR10, UR6 ;  /* 0x0000000aff068299 */ /* 0x010fe40008011606 */
[----:B------:R-:W-:Y:S02]  /*5fb0*/  @!UP0 USEL UR7, UR38, UR4, !UP2 ;  /* 0x0000000426078287 */ /* 0x000fe4000d000000 */
[----:B------:R-:W-:Y:S04]  /*5fc0*/  @!UP0 USEL UR6, UR37, UR6, !UP1 ;  /* 0x0000000625068287 */ /* 0x000fe8000c800000 */
[----:B------:R-:W-:Y:S02]  /*5fd0*/  @!UP0 UIADD3 UR4, UPT, UPT, -UR7, UR6, URZ ;  /* 0x0000000607048290 */ /* 0x000fe4000fffe1ff */
[----:B------:R-:W-:Y:S02]  /*5fe0*/  @!UP0 UIADD3 UR6, UPT, UPT, UR7, -UR6, URZ ;  /* 0x8000000607068290 */ /* 0x000fe4000fffe0ff */
[----:B------:R-:W-:Y:S02]  /*5ff0*/  @!UP0 UIMAD UR38, UR4, UR5, UR38 ;  /* 0x00000005042682a4 */ /* 0x000fe4000f8e0226 */
[----:B------:R-:W-:Y:S02]  /*6000*/  @!UP0 UIMAD UR37, UR6, UR14, UR37 ;  /* 0x0000000e062582a4 */ /* 0x000fe4000f8e0225 */
[----:B------:R-:W-:Y:S09]  /*6010*/  ULOP3.LUT UP0, URZ, UR11, 0x90, URZ, 0xc0, !UPT ;  /* 0x000000900bff7892 */ /* 0x000ff2000f80c0ff */
[----:B------:R-:W-:Y:S05]  /*6020*/  BRA.U !UP0, `(.L_x_103) ;  /* 0x0000000108407547 */ /* 0x000fea000b800000 */
[----:B------:R-:W2:Y:S01]  /*6030*/  LDCU.64 UR8, c[0x4][0x88] ;  /* 0x01001100ff0877ac */ /* 0x000ea20008000a00 */
[----:B------:R-:W-:Y:S01]  /*6040*/  MOV R3, 0x0 ;  /* 0x0000000000037802 */ /* 0x000fe20000000f00 */
[----:B------:R-:W-:Y:S02]  /*6050*/  HFMA2 R12, -RZ, RZ, 0, 5.9604644775390625e-08 ;  /* 0x00000001ff0c7431 */ /* 0x000fe400000001ff */
[----:B------:R-:W-:Y:S02]  /*6060*/  IMAD.MOV.U32 R8, RZ, RZ, 0x70 ;  /* 0x00000070ff087424 */ /* 0x000fe400078e00ff */
[----:B------:R-:W-:Y:S01]  /*6070*/  IMAD.MOV.U32 R13, RZ, RZ, RZ ;  /* 0x000000ffff0d7224 */ /* 0x000fe200078e00ff */
[----:B------:R-:W3:Y:S01]  /*6080*/  LDCU.64 UR6, c[0x4][0x90] ;  /* 0x01001200ff0677ac */ /* 0x000ee20008000a00 */
[----:B------:R-:W4:Y:S01]  /*6090*/  LDC.64 R2, c[0x4][R3] ;  /* 0x0100000003027b82 */ /* 0x000f220000000a00 */
[----:B------:R-:W1:Y:S01]  /*60a0*/  LDCU.64 UR4, c[0x4][0x8] ;  /* 0x01000100ff0477ac */ /* 0x000e620008000a00 */
[----:B--2---:R-:W-:Y:S01]  /*60b0*/  MOV R5, UR9 ;  /* 0x0000000900057c02 */ /* 0x004fe20008000f00 */
[----:B------:R-:W-:Y:S01]  /*60c0*/  IMAD.U32 R4, RZ, RZ, UR8 ;  /* 0x00000008ff047e24 */ /* 0x000fe2000f8e00ff */
[----:B---3--:R-:W-:Y:S01]  /*60d0*/  MOV R7, UR7 ;  /* 0x0000000700077c02 */ /* 0x008fe20008000f00 */
[----:B------:R-:W-:Y:S01]  /*60e0*/  IMAD.U32 R6, RZ, RZ, UR6 ;  /* 0x00000006ff067e24 */ /* 0x000fe2000f8e00ff */
[----:B-1----:R-:W-:Y:S01]  /*60f0*/  MOV R11, UR5 ;  /* 0x00000005000b7c02 */ /* 0x002fe20008000f00 */
[----:B------:R-:W-:Y:S02]  /*6100*/  IMAD.U32 R10, RZ, RZ, UR4 ;  /* 0x00000004ff0a7e24 */ /* 0x000fe4000f8e00ff */
[----:B------:R-:W-:Y:S07]  /*6110*/  LEPC R20, `(.L_x_103) ;  /* 0x000000001014794e */ /* 0x000fee0000000000 */
[----:B----45:R-:W-:Y:S05]  /*6120*/  CALL.ABS.NOINC R2 ;  /* 0x0000000002007343 */ /* 0x030fea0003c00000 */
.L_x_103:
[----:B------:R-:W-:Y:S01]  /*6130*/  LOP3.LUT P0, RZ, R96, 0x90, RZ, 0xc0, !PT ;  /* 0x0000009060ff7812 */ /* 0x000fe2000780c0ff */
[----:B------:R-:W-:Y:S11]  /*6140*/  BSSY.RECONVERGENT B6, `(.L_x_104) ;  /* 0x0000013000067945 */ /* 0x000ff60003800200 */
[----:B------:R-:W-:Y:S01]  /*6150*/  @!UPT UIADD3 URZ, UPT, UPT, URZ, URZ, URZ ;  /* 0x000000fffffff290 */ /* 0x000fe2000fffe0ff */
[----:B------:R-:W-:Y:S05]  /*6160*/  @!P0 BRA `(.L_x_105) ;  /* 0x0000000000408947 */ /* 0x000fea0003800000 */
        /* <DEDUP_REMOVED lines=16> */
.L_x_105:
[----:B------:R-:W-:Y:S05]  /*6270*/  BSYNC.RECONVERGENT B6 ;  /* 0x0000000000067941 */ /* 0x000fea0003800200 */
.L_x_104:
[----:B------:R-:W-:Y:S01]  /*6280*/  R2UR UR4, R89 ;  /* 0x00000000590472ca */ /* 0x000fe200000e0000 */
[----:B------:R-:W-:Y:S01]  /*6290*/  UISETP.NE.U32.AND UP0, UPT, UR60, URZ, UPT ;  /* 0x000000ff3c00728c */ /* 0x000fe2000bf05070 */
[----:B------:R-:W-:Y:S02]  /*62a0*/  ISETP.NE.U32.AND P4, PT, R82, RZ, PT ;  /* 0x000000ff5200720c */ /* 0x000fe40003f85070 */
[----:B------:R-:W-:Y:S01]  /*62b0*/  ISETP.NE.U32.AND P2, PT, RZ, UR46, PT ;  /* 0x0000002eff007c0c */ /* 0x000fe2000bf45070 */
[----:B------:R-:W-:Y:S01]  /*62c0*/  UISETP.NE.AND.EX UP1, UPT, UR61, URZ, UPT, UP0 ;  /* 0x000000ff3d00728c */ /* 0x000fe2000bf25300 */
[----:B------:R-:W-:Y:S01]  /*62d0*/  ISETP.NE.AND.EX P4, PT, R83, RZ, PT, P4 ;  /* 0x000000ff5300720c */ /* 0x000fe20003f85340 */
[----:B------:R-:W-:Y:S01]  /*62e0*/  UPLOP3.LUT UP0, UPT, UPT, UPT, UPT, 0x40, 0x4 ;  /* 0x000000000004789c */ /* 0x000fe20003f0e870 */
[----:B------:R-:W-:Y:S05]  /*62f0*/  ISETP.NE.AND.EX P2, PT, RZ, UR47, PT, P2 ;  /* 0x0000002fff007c0c */ /* 0x000fea000bf45320 */
[----:B------:R-:W-:Y:S06]  /*6300*/  UISETP.NE.AND UP2, UPT, UR4, URZ, UPT ;  /* 0x000000ff0400728c */ /* 0x000fec000bf45270 */
[----:B------:R-:W-:Y:S05]  /*6310*/  PLOP3.LUT P1, PT, PT, PT, UP2, 0x80, 0x8 ;  /* 0x000000000008781c */ /* 0x000fea0003f2f028 */
[----:B------:R-:W-:Y:S06]  /*6320*/  @UP2 UPLOP3.LUT UP0, UPT, UPT, UPT, UP1, 0x80, 0x8 ;  /* 0x000000000008289c */ /* 0x000fec0003f0f010 */
[----:B------:R-:W-:Y:S01]  /*6330*/  PLOP3.LUT P0, PT, PT, PT, UP0, 0x80, 0x8 ;  /* 0x000000000008781c */ /* 0x000fe20003f0f008 */
[----:B------:R-:W-:Y:S01]  /*6340*/  @!UPT UIADD3 URZ, UPT, UPT, URZ, URZ, URZ ;  /* 0x000000fffffff290 */ /* 0x000fe2000fffe0ff */
[----:B------:R-:W-:Y:S11]  /*6350*/  BRA.U !UP1, `(.L_x_106) ;  /* 0x00000001093c7547 */ /* 0x000ff6000b800000 */
[----:B------:R-:W-:Y:S01]  /*6360*/  UISETP.NE.U32.AND UP0, UPT, UR46, URZ, UPT ;  /* 0x000000ff2e00728c */ /* 0x000fe2000bf05070 */
[----:B-1----:R-:W-:Y:S01]  /*6370*/  HFMA2 R0, -RZ, RZ, 0, 5.9604644775390625e-08 ;  /* 0x00000001ff007431 */ /* 0x002fe200000001ff */
[----:B------:R-:W1:Y:S01]  /*6380*/  LDCU.64 UR8, c[0x0][0x358] ;  /* 0x00006b00ff0877ac */ /* 0x000e620008000a00 */
[----:B------:R-:W-:Y:S01]  /*6390*/  IMAD.MOV.U32 R86, RZ, RZ, 0x1 ;  /* 0x00000001ff567424 */ /* 0x000fe200078e00ff */
[----:B------:R-:W-:Y:S06]  /*63a0*/  UISETP.NE.AND.EX UP0, UPT, UR47, URZ, UPT, UP0 ;  /* 0x000000ff2f00728c */ /* 0x000fec000bf05300 */
[----:B------:R-:W-:Y:S05]  /*63b0*/  PLOP3.LUT P3, PT, PT, PT, UP0, 0x80, 0x8 ;  /* 0x000000000008781c */ /* 0x000fea0003f6f008 */
[----:B------:R-:W2:Y:S01]  /*63c0*/  @UP0 LDCU.64 UR4, c[0x0][0x888] ;  /* 0x00011100ff0407ac */ /* 0x000ea20008000a00 */
[----:B------:R-:W-:Y:S07]  /*63d0*/  @UP0 UIMAD UR6, UR36, UR60, URZ ;  /* 0x0000003c240602a4 */ /* 0x000fee000f8e02ff */
[----:B------:R-:W-:Y:S01]  /*63e0*/  @!P3 PRMT R86, R0, 0x7610, R86 ;  /* 0x000076100056b816 */ /* 0x000fe20000000056 */
[----:B--2---:R-:W-:Y:S06]  /*63f0*/  @UP0 UIMAD.WIDE UR4, UR6, 0x4, UR4 ;  /* 0x00000004060408a5 */ /* 0x004fec000f8e0204 */
[----:B------:R-:W-:Y:S01]  /*6400*/  IMAD.U32 R2, RZ, RZ, UR4 ;  /* 0x00000004ff027e24 */ /* 0x000fe2000f8e00ff */
[----:B------:R-:W-:Y:S04]  /*6410*/  MOV R3, UR5 ;  /* 0x0000000500037c02 */ /* 0x000fe80008000f00 */
[----:B------:R-:W2:Y:S01]  /*6420*/  @!UP0 LDCU UR4, c[0x0][0x880] ;  /* 0x00011000ff0487ac */ /* 0x000ea20008000800 */
[----:B-1---5:R3:W5:Y:S02]  /*6430*/  @P3 LDG.E R41, desc[UR8][R2.64] ;  /* 0x0000000802293981 */ /* 0x022764000c1e1900 */
[----:B--23--:R-:W-:Y:S02]  /*6440*/  @!P3 IMAD.U32 R41, RZ, RZ, UR4 ;  /* 0x00000004ff29be24 */ /* 0x00cfe4000f8e00ff */
.L_x_106:
[----:B------:R-:W-:Y:S05]  /*6450*/  @!P4 BRA `(.L_x_107) ;  /* 0x000000000024c947 */ /* 0x000fea0003800000 */
[----:B------:R-:W-:Y:S01]  /*6460*/  ISETP.NE.U32.AND P3, PT, R80, RZ, PT ;  /* 0x000000ff5000720c */ /* 0x000fe20003f65070 */
[----:B------:R-:W2:Y:S03]  /*6470*/  LDCU.64 UR4, c[0x0][0x358] ;  /* 0x00006b00ff0477ac */ /* 0x000ea60008000a00 */
[----:B------:R-:W-:Y:S11]  /*6480*/  ISETP.NE.AND.EX P3, PT, R81, RZ, PT, P3 ;  /* 0x000000ff5100720c */ /* 0x000ff60003f65330 */
[----:B------:R-:W-:Y:S02]  /*6490*/  @!UPT UIADD3 URZ, UPT, UPT, URZ, URZ, URZ ;  /* 0x000000fffffff290 */ /* 0x000fe4000fffe0ff */
[----:B------:R-:W3:Y:S01]  /*64a0*/  @P3 LDC.64 R2, c[0x0][0x8a8] ;  /* 0x00022a00ff023b82 */ /* 0x000ee20000000a00 */
[----:B-1----:R-:W-:Y:S04]  /*64b0*/  @P3 IMAD R0, R82, UR36, RZ ;  /* 0x0000002452003c24 */ /* 0x002fe8000f8e02ff */
[----:B---3--:R-:W-:Y:S05]  /*64c0*/  @P3 IMAD.WIDE R2, R0, 0x4, R2 ;  /* 0x0000000400023825 */ /* 0x008fea00078e0202 */
[----:B--2--5:R2:W5:Y:S02]  /*64d0*/  @P3 LDG.E R38, desc[UR4][R2.64] ;  /* 0x0000000402263981 */ /* 0x024564000c1e1900 */
[----:B--2---:R-:W3:Y:S02]  /*64e0*/  @!P3 LDC R38, c[0x0][0x8a0] ;  /* 0x00022800ff26bb82 */ /* 0x004ee40000000800 */
.L_x_107:
[----:B-----5:R-:W-:Y:S01]  /*64f0*/  FSETP.NEU.AND P4, PT, R41, RZ, PT ;  /* 0x000000ff2900720b */ /* 0x020fe20003f8d000 */
[----:B------:R-:W-:Y:S01]  /*6500*/  BSSY B1, `(.L_x_108) ;  /* 0x0000041000017945 */ /* 0x000fe20003800000 */
[----:B------:R-:W-:Y:S01]  /*6510*/  SEL R3, RZ, 0xffffffff, P2 ;  /* 0xffffffffff037807 */ /* 0x000fe20001000000 */
[----:B------:R-:W-:Y:S01]  /*6520*/  IMAD.MOV.U32 R71, RZ, RZ, 0x1 ;  /* 0x00000001ff477424 */ /* 0x000fe200078e00ff */
[----:B------:R-:W-:Y:S01]  /*6530*/  LOP3.LUT P3, RZ, R86, 0xff, RZ, 0xc0, !PT ;  /* 0x000000ff56ff7812 */ /* 0x000fe2000786c0ff */
[C---:B------:R-:W-:Y:S01]  /*6540*/  IMAD R39, R36.reuse, 0x80, R37 ;  /* 0x0000008024277824 */ /* 0x040fe200078e0225 */
[----:B-1----:R-:W-:Y:S02]  /*6550*/  @P1 SEL R0, RZ, 0xffffffff, P4 ;  /* 0xffffffffff001807 */ /* 0x002fe40002000000 */
[----:B------:R-:W-:Y:S02]  /*6560*/  CS2R R78, SRZ ;  /* 0x00000000004e7805 */ /* 0x000fe4000001ff00 */
[----:B------:R-:W-:Y:S02]  /*6570*/  LEA R5, R93, UR43, 0x3 ;  /* 0x0000002b5d057c11 */ /* 0x000fe4000f8e18ff */
[----:B------:R-:W-:Y:S02]  /*6580*/  CS2R R76, SRZ ;  /* 0x00000000004c7805 */ /* 0x000fe4000001ff00 */
[----:B------:R-:W-:Y:S02]  /*6590*/  @P0 SEL R0, R3, R0, !P3 ;  /* 0x0000000003000207 */ /* 0x000fe40005800000 */
[----:B------:R-:W-:Y:S02]  /*65a0*/  CS2R R74, SRZ ;  /* 0x00000000004a7805 */ /* 0x000fe4000001ff00 */
[----:B------:R-:W-:Y:S02]  /*65b0*/  LEA R90, R36, UR43, 0x3 ;  /* 0x0000002b245a7c11 */ /* 0x000fe4000f8e18ff */
[----:B------:R-:W-:Y:S02]  /*65c0*/  CS2R R72, SRZ ;  /* 0x0000000000487805 */ /* 0x000fe4000001ff00 */
[----:B------:R-:W-:Y:S02]  /*65d0*/  @P1 LOP3.LUT R0, R0, 0x1, RZ, 0xc0, !PT ;  /* 0x0000000100001812 */ /* 0x000fe400078ec0ff */
[----:B------:R-:W-:Y:S02]  /*65e0*/  SHF.L.U32 R7, R95, 0x1f, RZ ;  /* 0x0000001f5f077819 */ /* 0x000fe400000006ff */
[----:B------:R-:W-:Y:S02]  /*65f0*/  ISETP.NE.U32.OR P6, PT, R0, 0x1, !P1 ;  /* 0x000000010000780c */ /* 0x000fe40004fc5470 */
[----:B------:R-:W-:Y:S02]  /*6600*/  PLOP3.LUT P2, PT, PT, PT, UP1, 0x80, 0x8 ;  /* 0x000000000008781c */ /* 0x000fe40003f4f018 */
[----:B------:R-:W-:Y:S02]  /*6610*/  SEL R0, RZ, 0xffffffff, P4 ;  /* 0xffffffffff007807 */ /* 0x000fe40002000000 */
[----:B------:R-:W-:Y:S07]  /*6620*/  P2R R102, PR, RZ, 0x40 ;  /* 0x00000040ff667803 */ /* 0x000fee0000000000 */
[----:B------:R-:W-:Y:S02]  /*6630*/  @P6 SHF.L.U32 R2, R92, 0x1f, RZ ;  /* 0x0000001f5c026819 */ /* 0x000fe400000006ff */
[----:B------:R-:W-:Y:S02]  /*6640*/  @P2 SEL R0, R3, R0, !P3 ;  /* 0x0000000003002207 */ /* 0x000fe40005800000 */
[----:B------:R-:W1:Y:S02]  /*6650*/  @P6 SYNCS.PHASECHK.TRANS64.TRYWAIT P1, [R5+URZ+0x40], R2 ;  /* 0x00004002050065a7 */ /* 0x000e6400080211ff */
[----:B------:R-:W-:Y:S04]  /*6660*/  LOP3.LUT R0, R0, 0x1, RZ, 0xc0, !PT ;  /* 0x0000000100007812 */ /* 0x000fe800078ec0ff */
[----:B------:R-:W-:Y:S04]  /*6670*/  ISETP.NE.U32.AND P5, PT, R0, 0x1, PT ;  /* 0x000000010000780c */ /* 0x000fe80003fa5070 */
[----:B------:R-:W-:Y:S01]  /*6680*/  P2R R100, PR, RZ, 0x20 ;  /* 0x00000020ff647803 */ /* 0x000fe20000000000 */
[----:B------:R2:W4:Y:S01]  /*6690*/  SYNCS.PHASECHK.TRANS64.TRYWAIT P0, [R90+URZ+0xb0], R7 ;  /* 0x0000b0075a0075a7 */ /* 0x00052200080011ff */
[----:B-1----:R-:W-:Y:S01]  /*66a0*/  @P6 SEL R71, RZ, 0x1, !P1 ;  /* 0x00000001ff476807 */ /* 0x002fe20004800000 */
[----:B--2---:R-:W-:Y:S06]  /*66b0*/  @!P6 BRA `(.L_x_109) ;  /* 0x000000000094e947 */ /* 0x004fec0003800000 */
[----:B------:R-:W-:Y:S01]  /*66c0*/  @P5 IMAD R4, R93, 0x1000, R84 ;  /* 0x000010005d045824 */ /* 0x000fe200078e0254 */
[----:B------:R-:W-:Y:S01]  /*66d0*/  LOP3.LUT P6, RZ, R85, 0x80, RZ, 0xc0, !PT ;  /* 0x0000008055ff7812 */ /* 0x000fe200078cc0ff */
[----:B------:R-:W1:Y:S01]  /*66e0*/  S2R R0, SR_CgaCtaId ;  /* 0x0000000000007919 */ /* 0x000e620000008800 */
[----:B------:R-:W-:Y:S01]  /*66f0*/  ISETP.NE.AND P2, PT, R71, RZ, PT ;  /* 0x000000ff4700720c */ /* 0x000fe20003f45270 */
[----:B------:R-:W-:Y:S01]  /*6700*/  @P5 VIADD R3, R4, UR43 ;  /* 0x0000002b04035c36 */ /* 0x000fe20008000000 */
[----:B------:R-:W-:Y:S01]  /*6710*/  PLOP3.LUT P1, PT, PT, PT, PT, 0x8, 0x80 ;  /* 0x000000000080781c */ /* 0x000fe20003f2e170 */
[----:B------:R-:W-:Y:S01]  /*6720*/  BSSY B0, `(.L_x_110) ;  /* 0x000000d000007945 */ /* 0x000fe20003800000 */
[----:B------:R-:W-:Y:S01]  /*6730*/  @P5 PLOP3.LUT P1, PT, P6, PT, PT, 0x80, 0x8 ;  /* 0x000000000008581c */ /* 0x000fe2000372f070 */
[C---:B------:R-:W-:Y:S01]  /*6740*/  @P5 VIADD R2, R3.reuse, 0x200 ;  /* 0x0000020003025836 */ /* 0x040fe20000000000 */
[----:B------:R-:W-:Y:S01]  /*6750*/  CS2R R74, SRZ ;  /* 0x00000000004a7805 */ /* 0x000fe2000001ff00 */
[----:B------:R-:W-:Y:S01]  /*6760*/  @P5 VIADD R3, R3, 0x210 ;  /* 0x0000021003035836 */ /* 0x000fe20000000000 */
[----:B------:R-:W-:Y:S02]  /*6770*/  CS2R R72, SRZ ;  /* 0x0000000000487805 */ /* 0x000fe4000001ff00 */
[----:B------:R-:W-:Y:S02]  /*6780*/  CS2R R78, SRZ ;  /* 0x00000000004e7805 */ /* 0x000fe4000001ff00 */
[----:B------:R-:W-:Y:S05]  /*6790*/  CS2R R76, SRZ ;  /* 0x00000000004c7805 */ /* 0x000fea000001ff00 */
[----:B------:R-:W-:Y:S01]  /*67a0*/  @P1 VIADD R3, R2, 0xfffffff0 ;  /* 0xfffffff002031836 */ /* 0x000fe20000000000 */
[----:B------:R-:W-:Y:S06]  /*67b0*/  @P2 BRA `(.L_x_111) ;  /* 0x00000000000c2947 */ /* 0x000fec0003800000 */
[----:B------:R-:W-:Y:S04]  /*67c0*/  SHF.L.U32 R2, R92, 0x1f, RZ ;  /* 0x0000001f5c027819 */ /* 0x000fe800000006ff */
[----:B------:R-:W2:Y:S02]  /*67d0*/  SYNCS.PHASECHK.TRANS64.TRYWAIT P1, [R5+URZ+0x40], R2 ;  /* 0x00004002050075a7 */ /* 0x000ea400080211ff */
[----:B--2---:R-:W-:Y:S05]  /*67e0*/  @!P1 BRA `(.L_x_112) ;  /* 0x0000004000909947 */ /* 0x004fea0003800000 */
.L_x_111:
[----:B------:R-:W-:Y:S05]  /*67f0*/  BSYNC B0 ;  /* 0x0000000000007941 */ /* 0x000fea0003800000 */
.L_x_110:
[----:B------:R-:W-:Y:S01]  /*6800*/  ISETP.NE.AND P1, PT, R100, RZ, PT ;  /* 0x000000ff6400720c */ /* 0x000fe20003f25270 */
[----:B--2---:R-:W-:Y:S02]  /*6810*/  VIADD R5, R5, 0x60 ;  /* 0x0000006005057836 */ /* 0x004fe40000000000 */
[----:B------:R-:W-:Y:S03]  /*6820*/  VIADD R93, R93, 0x1 ;  /* 0x000000015d5d7836 */ /* 0x000fe60000000000 */
[----:B-1----:R-:W-:Y:S07]  /*6830*/  PRMT R0, R0, 0x654, R5 ;  /* 0x0000065400007816 */ /* 0x002fee0000000005 */
[----:B------:R1:W2:Y:S04]  /*6840*/  @P1 LDS.128 R72, [R4+UR43+0x200] ;  /* 0x0002002b04481984 */ /* 0x0002a80008000c00 */
[----:B------:R1:W1:Y:S01]  /*6850*/  @P1 LDS.128 R76, [R3] ;  /* 0x00000000034c1984 */ /* 0x0002620000000c00 */
[C---:B------:R-:W-:Y:S01]  /*6860*/  ISETP.NE.AND P1, PT, R93.reuse, 0x4, PT ;  /* 0x000000045d00780c */ /* 0x040fe20003f25270 */
[----:B------:R-:W-:Y:S01]  /*6870*/  @!PT LDS RZ, [RZ] ;  /* 0x00000000fffff984 */ /* 0x000fe20000000800 */
[----:B------:R-:W-:Y:S01]  /*6880*/  @!PT LDS RZ, [RZ] ;  /* 0x00000000fffff984 */ /* 0x000fe20000000800 */
[----:B------:R-:W-:Y:S01]  /*6890*/  @!PT LDS RZ, [RZ] ;  /* 0x00000000fffff984 */ /* 0x000fe20000000800 */
[----:B------:R-:W-:Y:S01]  /*68a0*/  @!PT LDS RZ, [RZ] ;  /* 0x00000000fffff984 */ /* 0x000fe20000000800 */
[----:B------:R5:W-:Y:S06]  /*68b0*/  MEMBAR.ALL.CTA ;  /* 0x0000000000007992 */ /* 0x000bec0000008000 */
[----:B-----5:R-:W5:Y:S01]  /*68c0*/  FENCE.VIEW.ASYNC.S ;  /* 0x00000000000073c6 */ /* 0x020f620000000000 */
[----:B------:R-:W-:Y:S02]  /*68d0*/  SEL R5, RZ, 0x1, P1 ;  /* 0x00000001ff057807 */ /* 0x000fe40000800000 */
[----:B------:R-:W-:Y:S02]  /*68e0*/  SEL R93, R93, RZ, P1 ;  /* 0x000000ff5d5d7207 */ /* 0x000fe40000800000 */
[----:B------:R-:W-:Y:S01]  /*68f0*/  LOP3.LUT R92, R92, R5, RZ, 0x3c, !PT ;  /* 0x000000055c5c7212 */ /* 0x000fe200078e3cff */
[----:B-----5:R1:W-:Y:S06]  /*6900*/  SYNCS.ARRIVE.TRANS64.RED.A1T0 RZ, [R0+URZ], RZ ;  /* 0x000000ff00ff79a7 */ /* 0x0203ec00081004ff */
.L_x_109:
[----:B------:R-:W-:Y:S05]  /*6910*/  BSYNC B1 ;  /* 0x0000000000017941 */ /* 0x000fea0003800000 */
.L_x_108:
[----:B-1----:R-:W-:Y:S04]  /*6920*/  SHF.R.U32.HI R0, RZ, 0x15, R39 ;  /* 0x00000015ff007819 */ /* 0x002fe80000011627 */
[----:B------:R-:W-:Y:S01]  /*6930*/  LOP3.LUT P1, RZ, R0, 0x3, R87, 0x48, !PT ;  /* 0x0000000300ff7812 */ /* 0x000fe20007824857 */
[----:B------:R-:W-:Y:S01]  /*6940*/  @!UPT UIADD3 URZ, UPT, UPT, URZ, URZ, URZ ;  /* 0x000000fffffff290 */ /* 0x000fe2000fffe0ff */
[----:B----4-:R-:W-:Y:S11]  /*6950*/  @P0 BRA `(.L_x_113) ;  /* 0x0000000000080947 */ /* 0x010ff60003800000 */
[----:B------:R-:W1:Y:S02]  /*6960*/  SYNCS.PHASECHK.TRANS64.TRYWAIT P0, [R90+URZ+0xb0], R7 ;  /* 0x0000b0075a0075a7 */ /* 0x000e6400080011ff */
[----:B-1----:R-:W-:Y:S05]  /*6970*/  @!P0 BRA `(.L_x_114) ;  /* 0x0000004000408947 */ /* 0x002fea0003800000 */
.L_x_113:
[----:B------:R-:W-:Y:S05]  /*6980*/  @!P1 BRA `(.L_x_115) ;  /* 0x0000000000409947 */ /* 0x000fea0003800000 */
[----:B------:R-:W4:Y:S01]  /*6990*/  LDCU.64 UR8, c[0x4][0x78] ;  /* 0x01000f00ff0877ac */ /* 0x000f220008000a00 */
[----:B------:R-:W-:Y:S01]  /*69a0*/  MOV R3, 0x0 ;  /* 0x0000000000037802 */ /* 0x000fe20000000f00 */
[----:B------:R-:W-:Y:S02]  /*69b0*/  HFMA2 R12, -RZ, RZ, 0, 5.9604644775390625e-08 ;  /* 0x00000001ff0c7431 */ /* 0x000fe400000001ff */
[----:B------:R-:W-:Y:S02]  /*69c0*/  IMAD.MOV.U32 R8, RZ, RZ, 0x192 ;  /* 0x00000192ff087424 */ /* 0x000fe400078e00ff */
[----:B------:R-:W-:Y:S01]  /*69d0*/  IMAD.MOV.U32 R13, RZ, RZ, RZ ;  /* 0x000000ffff0d7224 */ /* 0x000fe200078e00ff */
[----:B------:R-:W1:Y:S01]  /*69e0*/  LDCU.64 UR6, c[0x4][0x80] ;  /* 0x01001000ff0677ac */ /* 0x000e620008000a00 */
[----:B------:R-:W2:Y:S01]  /*69f0*/  LDC.64 R2, c[0x4][R3] ;  /* 0x0100000003027b82 */ /* 0x000ea20000000a00 */
[----:B------:R-:W5:Y:S01]  /*6a00*/  LDCU.64 UR4, c[0x4][0x18] ;  /* 0x01000300ff0477ac */ /* 0x000f620008000a00 */
[----:B----4-:R-:W-:Y:S01]  /*6a10*/  MOV R5, UR9 ;  /* 0x0000000900057c02 */ /* 0x010fe20008000f00 */
[----:B------:R-:W-:Y:S01]  /*6a20*/  IMAD.U32 R4, RZ, RZ, UR8 ;  /* 0x00000008ff047e24 */ /* 0x000fe2000f8e00ff */
[----:B-1----:R-:W-:Y:S01]  /*6a30*/  MOV R7, UR7 ;  /* 0x0000000700077c02 */ /* 0x002fe20008000f00 */
[----:B------:R-:W-:Y:S01]  /*6a40*/  IMAD.U32 R6, RZ, RZ, UR6 ;  /* 0x00000006ff067e24 */ /* 0x000fe2000f8e00ff */
[----:B-----5:R-:W-:Y:S01]  /*6a50*/  MOV R11, UR5 ;  /* 0x00000005000b7c02 */ /* 0x020fe20008000f00 */
[----:B------:R-:W-:Y:S02]  /*6a60*/  IMAD.U32 R10, RZ, RZ, UR4 ;  /* 0x00000004ff0a7e24 */ /* 0x000fe4000f8e00ff */
[----:B------:R-:W-:Y:S07]  /*6a70*/  LEPC R20, `(.L_x_115) ;  /* 0x000000001014794e */ /* 0x000fee0000000000 */
[----:B--23--:R-:W-:Y:S05]  /*6a80*/  CALL.ABS.NOINC R2 ;  /* 0x0000000002007343 */ /* 0x00cfea0003c00000 */
.L_x_115:
[-C--:B--2---:R-:W-:Y:S01]  /*6a90*/  F2FP.F16.E5M2.UNPACK_B R42, R72.reuse ;  /* 0x00000048ff2a723e */ /* 0x084fe200020004ff */
[----:B------:R-:W-:Y:S05]  /*6aa0*/  WARPSYNC.ALL ;  /* 0x0000000000007948 */ /* 0x000fea0003800000 */
[----:B------:R-:W-:Y:S01]  /*6ab0*/  R2UR UR4, R39 ;  /* 0x00000000270472ca */ /* 0x000fe200000e0000 */
[--C-:B------:R-:W-:Y:S01]  /*6ac0*/  HADD2.F32 R40, -RZ, R42.reuse.H0_H0 ;  /* 0x2000002aff287230 */ /* 0x100fe20000004100 */
[----:B------:R-:W-:Y:S01]  /*6ad0*/  F2FP.F16.E5M2.UNPACK_B R43, R72.H1 ;  /* 0x00000048ff2b723e */ /* 0x000fe200030004ff */
[----:B------:R-:W-:Y:S01]  /*6ae0*/  HADD2.F32 R42, -RZ, R42.H1_H1 ;  /* 0x3000002aff2a7230 */ /* 0x000fe20000004100 */
[-C--:B------:R-:W-:Y:S01]  /*6af0*/  F2FP.F16.E5M2.UNPACK_B R45, R73.reuse ;  /* 0x00000049ff2d723e */ /* 0x080fe200020004ff */
[----:B------:R-:W-:Y:S01]  /*6b00*/  BSSY.RECONVERGENT B0, `(.L_x_116) ;  /* 0x000009e000007945 */ /* 0x000fe20003800200 */
[----:B------:R-:W-:Y:S01]  /*6b10*/  F2FP.F16.E5M2.UNPACK_B R47, R73.H1 ;  /* 0x00000049ff2f723e */ /* 0x000fe200030004ff */
[--C-:B------:R-:W-:Y:S01]  /*6b20*/  HADD2.F32 R44, -RZ, R43.reuse.H0_H0 ;  /* 0x2000002bff2c7230 */ /* 0x100fe20000004100 */
[-C--:B------:R-:W-:Y:S01]  /*6b30*/  F2FP.F16.E5M2.UNPACK_B R49, R74.reuse ;  /* 0x0000004aff31723e */ /* 0x080fe200020004ff */
[----:B------:R-:W-:Y:S01]  /*6b40*/  HADD2.F32 R46, -RZ, R43.H1_H1 ;  /* 0x3000002bff2e7230 */ /* 0x000fe20000004100 */
[----:B------:R-:W-:Y:S01]  /*6b50*/  F2FP.F16.E5M2.UNPACK_B R51, R74.H1 ;  /* 0x0000004aff33723e */ /* 0x000fe200030004ff */
[--C-:B------:R-:W-:Y:S01]  /*6b60*/  HADD2.F32 R43, -RZ, R45.reuse.H0_H0 ;  /* 0x2000002dff2b7230 */ /* 0x100fe20000004100 */
[-C--:B------:R-:W-:Y:S01]  /*6b70*/  F2FP.F16.E5M2.UNPACK_B R53, R75.reuse ;  /* 0x0000004bff35723e */ /* 0x080fe200020004ff */
[----:B-1----:R-:W3:Y:S01]  /*6b80*/  LDTM.x32 R4, tmem[UR4] ;  /* 0x00000004000479ee */ /* 0x002ee200082c0000 */
[----:B------:R-:W-:Y:S01]  /*6b90*/  F2FP.F16.E5M2.UNPACK_B R55, R75.H1 ;  /* 0x0000004bff37723e */ /* 0x000fe200030004ff */
[----:B------:R-:W-:Y:S01]  /*6ba0*/  HADD2.F32 R48, -RZ, R45.H1_H1 ;  /* 0x3000002dff307230 */ /* 0x000fe20000004100 */
[-C--:B------:R-:W-:Y:S01]  /*6bb0*/  F2FP.F16.E5M2.UNPACK_B R57, R76.reuse ;  /* 0x0000004cff39723e */ /* 0x080fe200020004ff */
[----:B------:R-:W-:Y:S01]  /*6bc0*/  HADD2.F32 R52, -RZ, R49.H1_H1 ;  /* 0x30000031ff347230 */ /* 0x000fe20000004100 */
[----:B------:R-:W-:Y:S01]  /*6bd0*/  IADD3 R112, PT, PT, R84, UR43, RZ ;  /* 0x0000002b54707c10 */ /* 0x000fe2000fffe0ff */
[----:B------:R-:W-:Y:S01]  /*6be0*/  HADD2.F32 R56, -RZ, R53.H1_H1 ;  /* 0x30000035ff387230 */ /* 0x000fe20000004100 */
[----:B------:R-:W-:Y:S01]  /*6bf0*/  MOV R101, 0x10 ;  /* 0x0000001000657802 */ /* 0x000fe20000000f00 */
[----:B------:R-:W-:Y:S01]  /*6c00*/  HADD2.F32 R60, -RZ, R57.H1_H1 ;  /* 0x30000039ff3c7230 */ /* 0x000fe20000004100 */
[----:B------:R-:W-:Y:S01]  /*6c10*/  LOP3.LUT P5, RZ, R85, 0x80, RZ, 0xc0, !PT ;  /* 0x0000008055ff7812 */ /* 0x000fe200078ac0ff */
[--C-:B------:R-:W-:Y:S01]  /*6c20*/  HADD2.F32 R45, -RZ, R47.reuse.H0_H0 ;  /* 0x2000002fff2d7230 */ /* 0x100fe20000004100 */
[----:B------:R-:W-:Y:S01]  /*6c30*/  F2FP.F16.E5M2.UNPACK_B R59, R76.H1 ;  /* 0x0000004cff3b723e */ /* 0x000fe200030004ff */
[----:B------:R-:W-:Y:S01]  /*6c40*/  HADD2.F32 R50, -RZ, R47.H1_H1 ;  /* 0x3000002fff327230 */ /* 0x000fe20000004100 */
[----:B------:R-:W-:Y:S01]  /*6c50*/  SEL R101, R101, 0xfffffff0, !P5 ;  /* 0xfffffff065657807 */ /* 0x000fe20006800000 */
[----:B------:R-:W-:Y:S01]  /*6c60*/  HADD2.F32 R47, -RZ, R49.H0_H0 ;  /* 0x20000031ff2f7230 */ /* 0x000fe20000004100 */
[-C--:B------:R-:W-:Y:S01]  /*6c70*/  F2FP.F16.E5M2.UNPACK_B R61, R77.reuse ;  /* 0x0000004dff3d723e */ /* 0x080fe200020004ff */
[--C-:B------:R-:W-:Y:S01]  /*6c80*/  HADD2.F32 R49, -RZ, R51.reuse.H0_H0 ;  /* 0x20000033ff317230 */ /* 0x100fe20000004100 */
[----:B------:R-:W-:Y:S01]  /*6c90*/  F2FP.F16.E5M2.UNPACK_B R63, R77.H1 ;  /* 0x0000004dff3f723e */ /* 0x000fe200030004ff */
[----:B------:R-:W-:Y:S01]  /*6ca0*/  HADD2.F32 R54, -RZ, R51.H1_H1 ;  /* 0x30000033ff367230 */ /* 0x000fe20000004100 */
[-C--:B------:R-:W-:Y:S01]  /*6cb0*/  F2FP.F16.E5M2.UNPACK_B R65, R78.reuse ;  /* 0x0000004eff41723e */ /* 0x080fe200020004ff */
[----:B------:R-:W-:Y:S01]  /*6cc0*/  HADD2.F32 R51, -RZ, R53.H0_H0 ;  /* 0x20000035ff337230 */ /* 0x000fe20000004100 */
[----:B------:R-:W-:Y:S01]  /*6cd0*/  F2FP.F16.E5M2.UNPACK_B R67, R78.H1 ;  /* 0x0000004eff43723e */ /* 0x000fe200030004ff */
[----:B------:R-:W-:Y:S01]  /*6ce0*/  HADD2.F32 R64, -RZ, R61.H1_H1 ;  /* 0x3000003dff407230 */ /* 0x000fe20000004100 */
[----:B------:R-:W-:Y:S01]  /*6cf0*/  ISETP.NE.AND P0, PT, R97, RZ, PT ;  /* 0x000000ff6100720c */ /* 0x000fe20003f05270 */
[C---:B---3--:R-:W-:Y:S01]  /*6d00*/  FMUL R0, R38.reuse, R4 ;  /* 0x0000000426007220 */ /* 0x048fe20000400000 */
[C---:B------:R-:W-:Y:S01]  /*6d10*/  FMUL R2, R38.reuse, R5 ;  /* 0x0000000526027220 */ /* 0x040fe20000400000 */
[C---:B------:R-:W-:Y:S01]  /*6d20*/  FMUL R4, R38.reuse, R8 ;  /* 0x0000000826047220 */ /* 0x040fe20000400000 */
[C---:B------:R-:W-:Y:S01]  /*6d30*/  FMUL R5, R38.reuse, R9 ;  /* 0x0000000926057220 */ /* 0x040fe20000400000 */
[C---:B------:R-:W-:Y:S01]  /*6d40*/  FFMA R0, R41.reuse, R40, R0 ;  /* 0x0000002829007223 */ /* 0x040fe20000000000 */
[C---:B------:R-:W-:Y:S01]  /*6d50*/  FFMA R2, R41.reuse, R42, R2 ;  /* 0x0000002a29027223 */ /* 0x040fe20000000002 */
[C---:B------:R-:W-:Y:S01]  /*6d60*/  FMUL R8, R38.reuse, R12 ;  /* 0x0000000c26087220 */ /* 0x040fe20000400000 */
[C---:B------:R-:W-:Y:S01]  /*6d70*/  FMUL R9, R38.reuse, R13 ;  /* 0x0000000d26097220 */ /* 0x040fe20000400000 */
[C---:B------:R-:W-:Y:S01]  /*6d80*/  FMUL R12, R38.reuse, R16 ;  /* 0x00000010260c7220 */ /* 0x040fe20000400000 */
[C---:B------:R-:W-:Y:S01]  /*6d90*/  FMUL R13, R38.reuse, R17 ;  /* 0x00000011260d7220 */ /* 0x040fe20000400000 */
[C---:B------:R-:W-:Y:S01]  /*6da0*/  FMUL R16, R38.reuse, R20 ;  /* 0x0000001426107220 */ /* 0x040fe20000400000 */
[C---:B------:R-:W-:Y:S01]  /*6db0*/  FMUL R17, R38.reuse, R21 ;  /* 0x0000001526117220 */ /* 0x040fe20000400000 */
[C---:B------:R-:W-:Y:S01]  /*6dc0*/  FMUL R20, R38.reuse, R24 ;  /* 0x0000001826147220 */ /* 0x040fe20000400000 */
[C---:B------:R-:W-:Y:S01]  /*6dd0*/  FMUL R21, R38.reuse, R25 ;  /* 0x0000001926157220 */ /* 0x040fe20000400000 */
[----:B------:R-:W-:Y:S02]  /*6de0*/  HADD2.F32 R68, -RZ, R65.H1_H1 ;  /* 0x30000041ff447230 */ /* 0x000fe40000004100 */
[C---:B------:R-:W-:Y:S01]  /*6df0*/  FMUL R24, R38.reuse, R28 ;  /* 0x0000001c26187220 */ /* 0x040fe20000400000 */
[C---:B------:R-:W-:Y:S01]  /*6e00*/  FMUL R25, R38.reuse, R29 ;  /* 0x0000001d26197220 */ /* 0x040fe20000400000 */
[C---:B------:R-:W-:Y:S01]  /*6e10*/  FMUL R28, R38.reuse, R32 ;  /* 0x00000020261c7220 */ /* 0x040fe20000400000 */
[C---:B------:R-:W-:Y:S01]  /*6e20*/  FMUL R29, R38.reuse, R33 ;  /* 0x00000021261d7220 */ /* 0x040fe20000400000 */
[C---:B------:R-:W-:Y:S01]  /*6e30*/  FMUL R3, R38.reuse, R6 ;  /* 0x0000000626037220 */ /* 0x040fe20000400000 */
[C---:B------:R-:W-:Y:S01]  /*6e40*/  FMUL R7, R38.reuse, R7 ;  /* 0x0000000726077220 */ /* 0x040fe20000400000 */
[----:B------:R-:W-:Y:S01]  /*6e50*/  FMUL R6, R38, R10 ;  /* 0x0000000a26067220 */ /* 0x000fe20000400000 */
[-C--:B------:R-:W-:Y:S01]  /*6e60*/  F2FP.F16.E5M2.UNPACK_B R40, R79.reuse ;  /* 0x0000004fff28723e */ /* 0x080fe200020004ff */
[C---:B------:R-:W-:Y:S01]  /*6e70*/  FFMA R3, R41.reuse, R44, R3 ;  /* 0x0000002c29037223 */ /* 0x040fe20000000003 */
[C---:B------:R-:W-:Y:S01]  /*6e80*/  FFMA R7, R41.reuse, R46, R7 ;  /* 0x0000002e29077223 */ /* 0x040fe20000000007 */
[----:B------:R-:W-:Y:S01]  /*6e90*/  F2FP.F16.E5M2.UNPACK_B R42, R79.H1 ;  /* 0x0000004fff2a723e */ /* 0x000fe200030004ff */
[C---:B------:R-:W-:Y:S01]  /*6ea0*/  FFMA R4, R41.reuse, R43, R4 ;  /* 0x0000002b29047223 */ /* 0x040fe20000000004 */
[C---:B------:R-:W-:Y:S01]  /*6eb0*/  FFMA R5, R41.reuse, R48, R5 ;  /* 0x0000003029057223 */ /* 0x040fe20000000005 */
[----:B------:R-:W-:Y:S01]  /*6ec0*/  ISETP.NE.AND P6, PT, R102, RZ, PT ;  /* 0x000000ff6600720c */ /* 0x000fe20003fc5270 */
[----:B------:R-:W-:Y:S01]  /*6ed0*/  FFMA R6, R41, R45, R6 ;  /* 0x0000002d29067223 */ /* 0x000fe20000000006 */
[----:B------:R-:W-:Y:S01]  /*6ee0*/  F2FP.SATFINITE.E5M2.F32.PACK_AB_MERGE_C R99, R7, R3, RZ ;  /* 0x000000030763723e */ /* 0x000fe200048060ff */
[C---:B------:R-:W-:Y:S01]  /*6ef0*/  FMUL R11, R38.reuse, R11 ;  /* 0x0000000b260b7220 */ /* 0x040fe20000400000 */
[C---:B------:R-:W-:Y:S01]  /*6f00*/  FMUL R10, R38.reuse, R14 ;  /* 0x0000000e260a7220 */ /* 0x040fe20000400000 */
[----:B------:R-:W-:Y:S01]  /*6f10*/  FMUL R15, R38, R15 ;  /* 0x0000000f260f7220 */ /* 0x000fe20000400000 */
[----:B------:R-:W-:Y:S01]  /*6f20*/  F2FP.SATFINITE.E5M2.F32.PACK_AB_MERGE_C R104, R2, R0, R99 ;  /* 0x000000000268723e */ /* 0x000fe20004806063 */
[C---:B------:R-:W-:Y:S01]  /*6f30*/  FFMA R11, R41.reuse, R50, R11 ;  /* 0x00000032290b7223 */ /* 0x040fe2000000000b */
[----:B------:R-:W-:Y:S01]  /*6f40*/  IADD3 R99, PT, PT, R112, R101, RZ ;  /* 0x0000006570637210 */ /* 0x000fe20007ffe0ff */
[C---:B------:R-:W-:Y:S01]  /*6f50*/  FFMA R8, R41.reuse, R47, R8 ;  /* 0x0000002f29087223 */ /* 0x040fe20000000008 */
[----:B------:R-:W-:Y:S01]  /*6f60*/  FFMA R9, R41, R52, R9 ;  /* 0x0000003429097223 */ /* 0x000fe20000000009 */
[--C-:B------:R-:W-:Y:S01]  /*6f70*/  HADD2.F32 R53, -RZ, R55.reuse.H0_H0 ;  /* 0x20000037ff357230 */ /* 0x100fe20000004100 */
[----:B------:R-:W-:Y:S01]  /*6f80*/  F2FP.SATFINITE.E5M2.F32.PACK_AB_MERGE_C R105, R11, R6, RZ ;  /* 0x000000060b69723e */ /* 0x000fe200048060ff */
[C---:B------:R-:W-:Y:S01]  /*6f90*/  FFMA R10, R41.reuse, R49, R10 ;  /* 0x00000031290a7223 */ /* 0x040fe2000000000a */
[C---:B------:R-:W-:Y:S01]  /*6fa0*/  FFMA R15, R41.reuse, R54, R15 ;  /* 0x00000036290f7223 */ /* 0x040fe2000000000f */
[----:B------:R-:W-:Y:S01]  /*6fb0*/  FFMA R12, R41, R51, R12 ;  /* 0x00000033290c7223 */ /* 0x000fe2000000000c */
[----:B------:R-:W-:Y:S01]  /*6fc0*/  F2FP.SATFINITE.E5M2.F32.PACK_AB_MERGE_C R105, R5, R4, R105 ;  /* 0x000000040569723e */ /* 0x000fe20004806069 */
[----:B------:R-:W-:Y:S01]  /*6fd0*/  FFMA R13, R41, R56, R13 ;  /* 0x00000038290d7223 */ /* 0x000fe2000000000d */
[----:B------:R-:W-:Y:S01]  /*6fe0*/  HADD2.F32 R58, -RZ, R55.H1_H1 ;  /* 0x30000037ff3a7230 */ /* 0x000fe20000004100 */
[----:B------:R-:W-:Y:S01]  /*6ff0*/  F2FP.SATFINITE.E5M2.F32.PACK_AB_MERGE_C R106, R15, R10, RZ ;  /* 0x0000000a0f6a723e */ /* 0x000fe200048060ff */
[----:B------:R-:W-:Y:S02]  /*7000*/  HADD2.F32 R55, -RZ, R57.H0_H0 ;  /* 0x20000039ff377230 */ /* 0x000fe40000004100 */
[C---:B------:R-:W-:Y:S01]  /*7010*/  FMUL R14, R38.reuse, R18 ;  /* 0x00000012260e7220 */ /* 0x040fe20000400000 */
[C---:B------:R-:W-:Y:S01]  /*7020*/  FMUL R19, R38.reuse, R19 ;  /* 0x0000001326137220 */ /* 0x040fe20000400000 */
[--C-:B------:R-:W-:Y:S02]  /*7030*/  HADD2.F32 R57, -RZ, R59.reuse.H0_H0 ;  /* 0x2000003bff397230 */ /* 0x100fe40000004100 */
[C---:B------:R-:W-:Y:S01]  /*7040*/  FMUL R18, R38.reuse, R22 ;  /* 0x0000001626127220 */ /* 0x040fe20000400000 */
[C---:B------:R-:W-:Y:S01]  /*7050*/  FFMA R14, R41.reuse, R53, R14 ;  /* 0x00000035290e7223 */ /* 0x040fe2000000000e */
[----:B------:R-:W-:Y:S02]  /*7060*/  HADD2.F32 R62, -RZ, R59.H1_H1 ;  /* 0x3000003bff3e7230 */ /* 0x000fe40000004100 */
[C---:B------:R-:W-:Y:S01]  /*7070*/  FFMA R19, R41.reuse, R58, R19 ;  /* 0x0000003a29137223 */ /* 0x040fe20000000013 */
[----:B------:R-:W-:Y:S02]  /*7080*/  HADD2.F32 R59, -RZ, R61.H0_H0 ;  /* 0x2000003dff3b7230 */ /* 0x000fe40000004100 */
[C---:B------:R-:W-:Y:S01]  /*7090*/  FMUL R23, R38.reuse, R23 ;  /* 0x0000001726177220 */ /* 0x040fe20000400000 */
[C---:B------:R-:W-:Y:S01]  /*70a0*/  FFMA R16, R41.reuse, R55, R16 ;  /* 0x0000003729107223 */ /* 0x040fe20000000010 */
[C---:B------:R-:W-:Y:S01]  /*70b0*/  FFMA R17, R41.reuse, R60, R17 ;  /* 0x0000003c29117223 */ /* 0x040fe20000000011 */
[--C-:B------:R-:W-:Y:S02]  /*70c0*/  HADD2.F32 R61, -RZ, R63.reuse.H0_H0 ;  /* 0x2000003fff3d7230 */ /* 0x100fe40000004100 */
[C---:B------:R-:W-:Y:S01]  /*70d0*/  FFMA R18, R41.reuse, R57, R18 ;  /* 0x0000003929127223 */ /* 0x040fe20000000012 */
[----:B------:R-:W-:Y:S02]  /*70e0*/  HADD2.F32 R66, -RZ, R63.H1_H1 ;  /* 0x3000003fff427230 */ /* 0x000fe40000004100 */
[C---:B------:R-:W-:Y:S01]  /*70f0*/  FMUL R22, R38.reuse, R26 ;  /* 0x0000001a26167220 */ /* 0x040fe20000400000 */
[----:B------:R-:W-:Y:S02]  /*7100*/  HADD2.F32 R63, -RZ, R65.H0_H0 ;  /* 0x20000041ff3f7230 */ /* 0x000fe40000004100 */
[C---:B------:R-:W-:Y:S01]  /*7110*/  FFMA R23, R41.reuse, R62, R23 ;  /* 0x0000003e29177223 */ /* 0x040fe20000000017 */
[C---:B------:R-:W-:Y:S01]  /*7120*/  FMUL R27, R38.reuse, R27 ;  /* 0x0000001b261b7220 */ /* 0x040fe20000400000 */
[C---:B------:R-:W-:Y:S01]  /*7130*/  FFMA R20, R41.reuse, R59, R20 ;  /* 0x0000003b29147223 */ /* 0x040fe20000000014 */
[C---:B------:R-:W-:Y:S01]  /*7140*/  FFMA R21, R41.reuse, R64, R21 ;  /* 0x0000004029157223 */ /* 0x040fe20000000015 */
[--C-:B------:R-:W-:Y:S02]  /*7150*/  HADD2.F32 R65, -RZ, R67.reuse.H0_H0 ;  /* 0x20000043ff417230 */ /* 0x100fe40000004100 */
[C---:B------:R-:W-:Y:S01]  /*7160*/  FFMA R22, R41.reuse, R61, R22 ;  /* 0x0000003d29167223 */ /* 0x040fe20000000016 */
[----:B------:R-:W-:Y:S02]  /*7170*/  HADD2.F32 R70, -RZ, R67.H1_H1 ;  /* 0x30000043ff467230 */ /* 0x000fe40000004100 */
[C---:B------:R-:W-:Y:S01]  /*7180*/  FMUL R26, R38.reuse, R30 ;  /* 0x0000001e261a7220 */ /* 0x040fe20000400000 */
[--C-:B------:R-:W-:Y:S02]  /*7190*/  HADD2.F32 R67, -RZ, R40.reuse.H0_H0 ;  /* 0x20000028ff437230 */ /* 0x100fe40000004100 */
[C---:B------:R-:W-:Y:S01]  /*71a0*/  FFMA R27, R41.reuse, R66, R27 ;  /* 0x00000042291b7223 */ /* 0x040fe2000000001b */
[C---:B------:R-:W-:Y:S01]  /*71b0*/  FMUL R31, R38.reuse, R31 ;  /* 0x0000001f261f7220 */ /* 0x040fe20000400000 */
[C---:B------:R-:W-:Y:S01]  /*71c0*/  FFMA R24, R41.reuse, R63, R24 ;  /* 0x0000003f29187223 */ /* 0x040fe20000000018 */
[----:B------:R-:W-:Y:S02]  /*71d0*/  HADD2.F32 R40, -RZ, R40.H1_H1 ;  /* 0x30000028ff287230 */ /* 0x000fe40000004100 */
[C---:B------:R-:W-:Y:S01]  /*71e0*/  FFMA R25, R41.reuse, R68, R25 ;  /* 0x0000004429197223 */ /* 0x040fe20000000019 */
[--C-:B------:R-:W-:Y:S02]  /*71f0*/  HADD2.F32 R69, -RZ, R42.reuse.H0_H0 ;  /* 0x2000002aff457230 */ /* 0x100fe40000004100 */
[C---:B------:R-:W-:Y:S01]  /*7200*/  FFMA R26, R41.reuse, R65, R26 ;  /* 0x00000041291a7223 */ /* 0x040fe2000000001a */
[----:B------:R-:W-:Y:S02]  /*7210*/  HADD2.F32 R42, -RZ, R42.H1_H1 ;  /* 0x3000002aff2a7230 */ /* 0x000fe40000004100 */
[C---:B------:R-:W-:Y:S01]  /*7220*/  FMUL R30, R38.reuse, R34 ;  /* 0x00000022261e7220 */ /* 0x040fe20000400000 */
[----:B------:R-:W-:Y:S01]  /*7230*/  FFMA R31, R41, R70, R31 ;  /* 0x00000046291f7223 */ /* 0x000fe2000000001f */
[----:B------:R-:W-:Y:S01]  /*7240*/  FMUL R35, R38, R35 ;  /* 0x0000002326237220 */ /* 0x000fe20000400000 */
[----:B------:R-:W-:Y:S01]  /*7250*/  F2FP.SATFINITE.E5M2.F32.PACK_AB_MERGE_C R107, R19, R14, RZ ;  /* 0x0000000e136b723e */ /* 0x000fe200048060ff */
[C---:B------:R-:W-:Y:S01]  /*7260*/  FFMA R28, R41.reuse, R67, R28 ;  /* 0x00000043291c7223 */ /* 0x040fe2000000001c */
[C---:B------:R-:W-:Y:S01]  /*7270*/  FFMA R29, R41.reuse, R40, R29 ;  /* 0x00000028291d7223 */ /* 0x040fe2000000001d */
[C---:B------:R-:W-:Y:S01]  /*7280*/  FFMA R30, R41.reuse, R69, R30 ;  /* 0x00000045291e7223 */ /* 0x040fe2000000001e */
[----:B------:R-:W-:Y:S01]  /*7290*/  FFMA R35, R41, R42, R35 ;  /* 0x0000002a29237223 */ /* 0x000fe20000000023 */
[----:B------:R-:W-:Y:S02]  /*72a0*/  F2FP.SATFINITE.E5M2.F32.PACK_AB_MERGE_C R106, R9, R8, R106 ;  /* 0x00000008096a723e */ /* 0x000fe4000480606a */
[----:B------:R-:W-:Y:S02]  /*72b0*/  F2FP.SATFINITE.E5M2.F32.PACK_AB_MERGE_C R107, R13, R12, R107 ;  /* 0x0000000c0d6b723e */ /* 0x000fe4000480606b */
[----:B------:R-:W-:Y:S02]  /*72c0*/  F2FP.SATFINITE.E5M2.F32.PACK_AB_MERGE_C R108, R23, R18, RZ ;  /* 0x00000012176c723e */ /* 0x000fe400048060ff */
[----:B------:R-:W-:Y:S01]  /*72d0*/  F2FP.SATFINITE.E5M2.F32.PACK_AB_MERGE_C R109, R27, R22, RZ ;  /* 0x000000161b6d723e */ /* 0x000fe200048060ff */
[----:B------:R1:W-:Y:S01]  /*72e0*/  STS.128 [R84+UR43+0x4200], R104 ;  /* 0x0042006854007988 */ /* 0x0003e20008000c2b */
[----:B------:R-:W-:Y:S02]  /*72f0*/  F2FP.SATFINITE.E5M2.F32.PACK_AB_MERGE_C R103, R31, R26, RZ ;  /* 0x0000001a1f67723e */ /* 0x000fe400048060ff */
[----:B------:R-:W-:Y:S02]  /*7300*/  F2FP.SATFINITE.E5M2.F32.PACK_AB_MERGE_C R113, R35, R30, RZ ;  /* 0x0000001e2371723e */ /* 0x000fe400048060ff */
[----:B------:R-:W-:Y:S02]  /*7310*/  F2FP.SATFINITE.E5M2.F32.PACK_AB_MERGE_C R108, R17, R16, R108 ;  /* 0x00000010116c723e */ /* 0x000fe4000480606c */
[----:B------:R-:W-:Y:S02]  /*7320*/  F2FP.SATFINITE.E5M2.F32.PACK_AB_MERGE_C R109, R21, R20, R109 ;  /* 0x00000014156d723e */ /* 0x000fe4000480606d */
[----:B------:R-:W-:Y:S02]  /*7330*/  F2FP.SATFINITE.E5M2.F32.PACK_AB_MERGE_C R110, R25, R24, R103 ;  /* 0x00000018196e723e */ /* 0x000fe40004806067 */
[----:B------:R-:W-:Y:S02]  /*7340*/  F2FP.SATFINITE.E5M2.F32.PACK_AB_MERGE_C R111, R29, R28, R113 ;  /* 0x0000001c1d6f723e */ /* 0x000fe40004806071 */
[----:B------:R-:W-:Y:S02]  /*7350*/  LEA R103, R93, UR43, 0x3 ;  /* 0x0000002b5d677c11 */ /* 0x000fe4000f8e18ff */
[----:B------:R-:W-:Y:S01]  /*7360*/  @P6 SHF.L.U32 R112, R92, 0x1f, RZ ;  /* 0x0000001f5c706819 */ /* 0x000fe200000006ff */
[----:B------:R1:W-:Y:S01]  /*7370*/  STS.128 [R99+0x4200], R108 ;  /* 0x0042006c63007388 */ /* 0x0003e20000000c00 */
[----:B------:R-:W-:Y:S01]  /*7380*/  @!PT LDS RZ, [RZ] ;  /* 0x00000000fffff984 */ /* 0x000fe20000000800 */
[----:B------:R-:W-:Y:S01]  /*7390*/  @!PT LDS RZ, [RZ] ;  /* 0x00000000fffff984 */ /* 0x000fe20000000800 */
[----:B------:R-:W-:Y:S01]  /*73a0*/  @!PT LDS RZ, [RZ] ;  /* 0x00000000fffff984 */ /* 0x000fe20000000800 */
[----:B------:R-:W-:Y:S01]  /*73b0*/  @!PT LDS RZ, [RZ] ;  /* 0x00000000fffff984 */ /* 0x000fe20000000800 */
[----:B------:R2:W-:Y:S07]  /*73c0*/  MEMBAR.ALL.CTA ;  /* 0x0000000000007992 */ /* 0x0005ee0000008000 */
[----:B--2---:R-:W2:Y:S02]  /*73d0*/  FENCE.VIEW.ASYNC.S ;  /* 0x00000000000073c6 */ /* 0x004ea40000000000 */
[----:B--2---:R-:W-:Y:S06]  /*73e0*/  BAR.SYNC.DEFER_BLOCKING 0x1, 0x80 ;  /* 0x0042000000007b1d */ /* 0x004fec0000010000 */
[----:B------:R-:W-:Y:S05]  /*73f0*/  @P0 BRA `(.L_x_117) ;  /* 0x0000000000380947 */ /* 0x000fea0003800000 */
[----:B------:R-:W-:Y:S01]  /*7400*/  UIADD3 UR4, UPT, UPT, UR43, 0x4200, URZ ;  /* 0x000042002b047890 */ /* 0x000fe2000fffe0ff */
[----:B------:R-:W-:Y:S01]  /*7410*/  UMOV UR51, UR36 ;  /* 0x0000002400337c82 */ /* 0x000fe20008000000 */
[----:B------:R-:W-:Y:S02]  /*7420*/  UIADD3 UR9, UPT, UPT, UR49, 0x80, URZ ;  /* 0x0000008031097890 */ /* 0x000fe4000fffe0ff */
[----:B------:R-:W-:Y:S02]  /*7430*/  UIADD3 UR8, UPT, UPT, UR43, 0x4a00, URZ ;  /* 0x00004a002b087890 */ /* 0x000fe4000fffe0ff */
[----:B------:R-:W-:Y:S01]  /*7440*/  MOV R96, UR4 ;  /* 0x0000000400607c02 */ /* 0x000fe20008000f00 */
[----:B------:R-:W-:Y:S01]  /*7450*/  UIADD3 UR4, UP0, UPT, UR62, 0x680, URZ ;  /* 0x000006803e047890 */ /* 0x000fe2000ff1e0ff */
[----:B------:R-:W-:Y:S02]  /*7460*/  UMOV UR10, UR50 ;  /* 0x00000032000a7c82 */ /* 0x000fe40008000000 */
[----:B------:R-:W-:Y:S01]  /*7470*/  R2UR UR48, R96 ;  /* 0x00000000603072ca */ /* 0x000fe200000e0000 */
[----:B------:R-:W-:Y:S01]  /*7480*/  UIADD3.X UR5, UPT, UPT, URZ, UR63, URZ, UP0, !UPT ;  /* 0x0000003fff057290 */ /* 0x000fe200087fe4ff */
[----:B------:R-:W-:Y:S11]  /*7490*/  UMOV UR11, UR36 ;  /* 0x00000024000b7c82 */ /* 0x000ff60008000000 */
[----:B------:R2:W-:Y:S01]  /*74a0*/  UTMASTG.3D [UR48], [UR4] ;  /* 0x00000030040073b5 */ /* 0x0005e20008010000 */
[----:B------:R2:W-:Y:S01]  /*74b0*/  UTMASTG.3D [UR8], [UR4] ;  /* 0x00000008040073b5 */ /* 0x0005e20008010000 */
[----:B------:R0:W-:Y:S01]  /*74c0*/  UTMACMDFLUSH ;  /* 0x00000000000079b7 */ /* 0x0001e20000000000 */
[----:B--2---:R-:W-:Y:S04]  /*74d0*/  DEPBAR.LE SB0, 0x1 ;  /* 0x000080400000791a */ /* 0x004fe80000000000 */
.L_x_117:
[----:B------:R-:W-:Y:S05]  /*74e0*/  BSYNC.RECONVERGENT B0 ;  /* 0x0000000000007941 */ /* 0x000fea0003800200 */
.L_x_116:
[----:B------:R-:W-:Y:S06]  /*74f0*/  BAR.SYNC.DEFER_BLOCKING 0x1, 0x80 ;  /* 0x0042000000007b1d */ /* 0x000fec0000010000 */
[----:B------:R-:W2:Y:S01]  /*7500*/  @P6 SYNCS.PHASECHK.TRANS64.TRYWAIT P0, [R103+URZ+0x40], R112 ;  /* 0x00004070670065a7 */ /* 0x000ea200080011ff */
[----:B------:R-:W-:Y:S01]  /*7510*/  BSSY B1, `(.L_x_118) ;  /* 0x0000020000017945 */ /* 0x000fe20003800000 */
[----:B--2---:R-:W-:Y:S03]  /*7520*/  @P6 SEL R71, RZ, 0x1, !P0 ;  /* 0x00000001ff476807 */ /* 0x004fe60004000000 */
[----:B------:R-:W-:Y:S05]  /*7530*/  @!P6 BRA `(.L_x_119) ;  /* 0x000000000074e947 */ /* 0x000fea0003800000 */
[----:B------:R-:W-:Y:S01]  /*7540*/  ISETP.NE.AND P1, PT, R100, RZ, PT ;  /* 0x000000ff6400720c */ /* 0x000fe20003f25270 */
[----:B------:R-:W2:Y:S01]  /*7550*/  S2R R0, SR_CgaCtaId ;  /* 0x0000000000007919 */ /* 0x000ea20000008800 */
[----:B------:R-:W-:Y:S01]  /*7560*/  ISETP.NE.AND P0, PT, R71, RZ, PT ;  /* 0x000000ff4700720c */ /* 0x000fe20003f05270 */
[----:B------:R-:W-:Y:S10]  /*7570*/  BSSY B0, `(.L_x_120) ;  /* 0x0000008000007945 */ /* 0x000ff40003800000 */
[----:B------:R-:W-:Y:S05]  /*7580*/  @P1 IMAD R2, R93, 0x1000, R84 ;  /* 0x000010005d021824 */ /* 0x000fea00078e0254 */
[----:B------:R-:W-:Y:S05]  /*7590*/  @P1 IADD3 R4, PT, PT, R2, UR43, RZ ;  /* 0x0000002b02041c10 */ /* 0x000fea000fffe0ff */
[----:B------:R-:W-:Y:S01]  /*75a0*/  @P1 IMAD.IADD R3, R4, 0x1, R101 ;  /* 0x0000000104031824 */ /* 0x000fe200078e0265 */
[----:B------:R-:W-:Y:S06]  /*75b0*/  @P0 BRA `(.L_x_121) ;  /* 0x00000000000c0947 */ /* 0x000fec0003800000 */
[----:B------:R-:W-:Y:S04]  /*75c0*/  SHF.L.U32 R4, R92, 0x1f, RZ ;  /* 0x0000001f5c047819 */ /* 0x000fe800000006ff */
[----:B------:R-:W3:Y:S02]  /*75d0*/  SYNCS.PHASECHK.TRANS64.TRYWAIT P0, [R103+URZ+0x40], R4 ;  /* 0x00004004670075a7 */ /* 0x000ee400080011ff */
[----:B---3--:R-:W-:Y:S05]  /*75e0*/  @!P0 BRA `(.L_x_122) ;  /* 0x0000003400388947 */ /* 0x008fea0003800000 */
.L_x_121:
[----:B------:R-:W-:Y:S05]  /*75f0*/  BSYNC B0 ;  /* 0x0000000000007941 */ /* 0x000fea0003800000 */
.L_x_120:
[----:B------:R-:W-:Y:S01]  /*7600*/  ISETP.NE.AND P0, PT, R100, RZ, PT ;  /* 0x000000ff6400720c */ /* 0x000fe20003f05270 */
[----:B---3--:R-:W-:Y:S02]  /*7610*/  VIADD R103, R103, 0x60 ;  /* 0x0000006067677836 */ /* 0x008fe40000000000 */
[----:B------:R-:W-:Y:S03]  /*7620*/  VIADD R93, R93, 0x1 ;  /* 0x000000015d5d7836 */ /* 0x000fe60000000000 */
[----:B--2---:R-:W-:Y:S07]  /*7630*/  PRMT R0, R0, 0x654, R103 ;  /* 0x0000065400007816 */ /* 0x004fee0000000067 */
[----:B------:R2:W3:Y:S04]  /*7640*/  @P0 LDS.128 R72, [R2+UR43+0x200] ;  /* 0x0002002b02480984 */ /* 0x0004e80008000c00 */
[----:B------:R2:W4:Y:S01]  /*7650*/  @P0 LDS.128 R76, [R3+0x200] ;  /* 0x00020000034c0984 */ /* 0x0005220000000c00 */
        /* <DEDUP_REMOVED lines=11> */
.L_x_119:
[----:B------:R-:W-:Y:S05]  /*7710*/  BSYNC B1 ;  /* 0x0000000000017941 */ /* 0x000fea0003800000 */
.L_x_118:
[----:B--2---:R-:W-:Y:S05]  /*7720*/  VIADD R0, R39, 0x20 ;  /* 0x0000002027007836 */ /* 0x004fea0000000000 */
[----:B------:R-:W-:Y:S04]  /*7730*/  SHF.R.U32.HI R0, RZ, 0x15, R0 ;  /* 0x00000015ff007819 */ /* 0x000fe80000011600 */
[----:B------:R-:W-:Y:S11]  /*7740*/  LOP3.LUT P0, RZ, R0, 0x3, R87, 0x48, !PT ;  /* 0x0000000300ff7812 */ /* 0x000ff60007804857 */
[----:B------:R-:W-:Y:S02]  /*7750*/  @!UPT UIADD3 URZ, UPT, UPT, URZ, URZ, URZ ;  /* 0x000000fffffff290 */ /* 0x000fe4000fffe0ff */
[----:B------:R-:W-:Y:S05]  /*7760*/  @!P0 BRA `(.L_x_123) ;  /* 0x0000000000408947 */ /* 0x000fea0003800000 */
[----:B------:R-:W2:Y:S01]  /*7770*/  LDCU.64 UR8, c[0x4][0x78] ;  /* 0x01000f00ff0877ac */ /* 0x000ea20008000a00 */
[----:B------:R-:W-:Y:S01]  /*7780*/  MOV R3, 0x0 ;  /* 0x0000000000037802 */ /* 0x000fe20000000f00 */
[----:B------:R-:W-:Y:S02]  /*7790*/  HFMA2 R12, -RZ, RZ, 0, 5.9604644775390625e-08 ;  /* 0x00000001ff0c7431 */ /* 0x000fe400000001ff */
[----:B------:R-:W-:Y:S02]  /*77a0*/  IMAD.MOV.U32 R8, RZ, RZ, 0x192 ;  /* 0x00000192ff087424 */ /* 0x000fe400078e00ff */
[----:B------:R-:W-:Y:S01]  /*77b0*/  IMAD.MOV.U32 R13, RZ, RZ, RZ ;  /* 0x000000ffff0d7224 */ /* 0x000fe200078e00ff */
[----:B------:R-:W5:Y:S01]  /*77c0*/  LDCU.64 UR6, c[0x4][0x80] ;  /* 0x01001000ff0677ac */ /* 0x000f620008000a00 */
[----:B------:R-:W1:Y:S01]  /*77d0*/  LDC.64 R2, c[0x4][R3] ;  /* 0x0100000003027b82 */ /* 0x000e620000000a00 */
[----:B------:R-:W3:Y:S01]  /*77e0*/  LDCU.64 UR4, c[0x4][0x18] ;  /* 0x01000300ff0477ac */ /* 0x000ee20008000a00 */
[----:B--2---:R-:W-:Y:S01]  /*77f0*/  MOV R5, UR9 ;  /* 0x0000000900057c02 */ /* 0x004fe20008000f00 */
[----:B------:R-:W-:Y:S01]  /*7800*/  IMAD.U32 R4, RZ, RZ, UR8 ;  /* 0x00000008ff047e24 */ /* 0x000fe2000f8e00ff */
[----:B-----5:R-:W-:Y:S01]  /*7810*/  MOV R7, UR7 ;  /* 0x0000000700077c02 */ /* 0x020fe20008000f00 */
[----:B------:R-:W-:Y:S01]  /*7820*/  IMAD.U32 R6, RZ, RZ, UR6 ;  /* 0x00000006ff067e24 */ /* 0x000fe2000f8e00ff */
[----:B---3--:R-:W-:Y:S01]  /*7830*/  MOV R11, UR5 ;  /* 0x00000005000b7c02 */ /* 0x008fe20008000f00 */
[----:B------:R-:W-:Y:S02]  /*7840*/  IMAD.U32 R10, RZ, RZ, UR4 ;  /* 0x00000004ff0a7e24 */ /* 0x000fe4000f8e00ff */
[----:B------:R-:W-:Y:S07]  /*7850*/  LEPC R20, `(.L_x_123) ;  /* 0x000000001014794e */ /* 0x000fee0000000000 */
[----:B-1--4-:R-:W-:Y:S05]  /*7860*/  CALL.ABS.NOINC R2 ;  /* 0x0000000002007343 */ /* 0x012fea0003c00000 */
.L_x_123:
[-C--:B---3--:R-:W-:Y:S01]  /*7870*/  F2FP.F16.E5M2.UNPACK_B R42, R72.reuse ;  /* 0x00000048ff2a723e */ /* 0x088fe200020004ff */
        /* <DEDUP_REMOVED lines=13> */
[----:B------:R-:W-:Y:S01]  /*7950*/  F2FP.F16.E5M2.UNPACK_B R54, R75 ;  /* 0x0000004bff36723e */ /* 0x000fe200020004ff */
[----:B------:R-:W2:Y:S01]  /*7960*/  LDTM.x32 R4, tmem[UR4+0x20] ;  /* 0x00002004000479ee */ /* 0x000ea200082c0000 */
[----:B------:R-:W-:Y:S01]  /*7970*/  HADD2.F32 R46, -RZ, R46.H1_H1 ;  /* 0x3000002eff2e7230 */ /* 0x000fe20000004100 */
[----:B----4-:R-:W-:Y:S01]  /*7980*/  F2FP.F16.E5M2.UNPACK_B R58, R76 ;  /* 0x0000004cff3a723e */ /* 0x010fe200020004ff */
[--C-:B------:R-:W-:Y:S01]  /*7990*/  HADD2.F32 R49, -RZ, R50.reuse.H0_H0 ;  /* 0x20000032ff317230 */ /* 0x100fe20000004100 */
[----:B------:R-:W-:Y:S01]  /*79a0*/  F2FP.F16.E5M2.UNPACK_B R62, R77 ;  /* 0x0000004dff3e723e */ /* 0x000fe200020004ff */
[----:B------:R-:W-:Y:S01]  /*79b0*/  HADD2.F32 R50, -RZ, R50.H1_H1 ;  /* 0x30000032ff327230 */ /* 0x000fe20000004100 */
[----:B------:R-:W-:Y:S01]  /*79c0*/  F2FP.F16.E5M2.UNPACK_B R66, R78 ;  /* 0x0000004eff42723e */ /* 0x000fe200020004ff */
[--C-:B------:R-:W-:Y:S01]  /*79d0*/  HADD2.F32 R53, -RZ, R54.reuse.H0_H0 ;  /* 0x20000036ff357230 */ /* 0x100fe20000004100 */
[----:B------:R-:W-:Y:S01]  /*79e0*/  F2FP.F16.E5M2.UNPACK_B R70, R79 ;  /* 0x0000004fff46723e */ /* 0x000fe200020004ff */
[----:B------:R-:W-:Y:S01]  /*79f0*/  HADD2.F32 R54, -RZ, R54.H1_H1 ;  /* 0x30000036ff367230 */ /* 0x000fe20000004100 */
[----:B------:R-:W-:Y:S01]  /*7a00*/  F2FP.F16.E5M2.UNPACK_B R56, R75.H1 ;  /* 0x0000004bff38723e */ /* 0x000fe200030004ff */
[--C-:B------:R-:W-:Y:S01]  /*7a10*/  HADD2.F32 R57, -RZ, R58.reuse.H0_H0 ;  /* 0x2000003aff397230 */ /* 0x100fe20000004100 */
[----:B------:R-:W-:Y:S01]  /*7a20*/  F2FP.F16.E5M2.UNPACK_B R60, R76.H1 ;  /* 0x0000004cff3c723e */ /* 0x000fe200030004ff */
[----:B------:R-:W-:Y:S01]  /*7a30*/  HADD2.F32 R58, -RZ, R58.H1_H1 ;  /* 0x3000003aff3a7230 */ /* 0x000fe20000004100 */
[----:B------:R-:W-:Y:S01]  /*7a40*/  F2FP.F16.E5M2.UNPACK_B R64, R77.H1 ;  /* 0x0000004dff40723e */ /* 0x000fe200030004ff */
[--C-:B------:R-:W-:Y:S01]  /*7a50*/  HADD2.F32 R61, -RZ, R62.reuse.H0_H0 ;  /* 0x2000003eff3d7230 */ /* 0x100fe20000004100 */
[----:B------:R-:W-:Y:S01]  /*7a60*/  F2FP.F16.E5M2.UNPACK_B R68, R78.H1 ;  /* 0x0000004eff44723e */ /* 0x000fe200030004ff */
[----:B------:R-:W-:Y:S01]  /*7a70*/  HADD2.F32 R62, -RZ, R62.H1_H1 ;  /* 0x3000003eff3e7230 */ /* 0x000fe20000004100 */
[----:B------:R-:W-:Y:S01]  /*7a80*/  ISETP.NE.AND P0, PT, R97, RZ, PT ;  /* 0x000000ff6100720c */ /* 0x000fe20003f05270 */
[--C-:B------:R-:W-:Y:S01]  /*7a90*/  HADD2.F32 R65, -RZ, R66.reuse.H0_H0 ;  /* 0x20000042ff417230 */ /* 0x100fe20000004100 */
[----:B------:R-:W-:Y:S01]  /*7aa0*/  ISETP.NE.AND P6, PT, R102, RZ, PT ;  /* 0x000000ff6600720c */ /* 0x000fe20003fc5270 */
[----:B------:R-:W-:Y:S02]  /*7ab0*/  HADD2.F32 R66, -RZ, R66.H1_H1 ;  /* 0x30000042ff427230 */ /* 0x000fe40000004100 */
[--C-:B------:R-:W-:Y:S02]  /*7ac0*/  HADD2.F32 R69, -RZ, R70.reuse.H0_H0 ;  /* 0x20000046ff457230 */ /* 0x100fe40000004100 */
[C---:B--2---:R-:W-:Y:S01]  /*7ad0*/  FMUL R0, R38.reuse, R4 ;  /* 0x0000000426007220 */ /* 0x044fe20000400000 */
        /* <DEDUP_REMOVED lines=20> */
[--C-:B------:R-:W-:Y:S02]  /*7c20*/  HADD2.F32 R47, -RZ, R48.reuse.H0_H0 ;  /* 0x20000030ff2f7230 */ /* 0x100fe40000004100 */
[C---:B------:R-:W-:Y:S01]  /*7c30*/  FMUL R6, R38.reuse, R10 ;  /* 0x0000000a26067220 */ /* 0x040fe20000400000 */
[C---:B------:R-:W-:Y:S01]  /*7c40*/  FFMA R3, R41.reuse, R42, R3 ;  /* 0x0000002a29037223 */ /* 0x040fe20000000003 */
[----:B------:R-:W-:Y:S02]  /*7c50*/  HADD2.F32 R48, -RZ, R48.H1_H1 ;  /* 0x30000030ff307230 */ /* 0x000fe40000004100 */
[C---:B------:R-:W-:Y:S01]  /*7c60*/  FFMA R7, R41.reuse, R44, R7 ;  /* 0x0000002c29077223 */ /* 0x040fe20000000007 */
[C---:B------:R-:W-:Y:S01]  /*7c70*/  FFMA R4, R41.reuse, R45, R4 ;  /* 0x0000002d29047223 */ /* 0x040fe20000000004 */
[C---:B------:R-:W-:Y:S01]  /*7c80*/  FFMA R5, R41.reuse, R46, R5 ;  /* 0x0000002e29057223 */ /* 0x040fe20000000005 */
[----:B------:R-:W-:Y:S01]  /*7c90*/  FFMA R6, R41, R47, R6 ;  /* 0x0000002f29067223 */ /* 0x000fe20000000006 */
[----:B------:R-:W-:Y:S01]  /*7ca0*/  FMUL R11, R38, R11 ;  /* 0x0000000b260b7220 */ /* 0x000fe20000400000 */
[----:B------:R-:W-:Y:S01]  /*7cb0*/  F2FP.F16.E5M2.UNPACK_B R40, R79.H1 ;  /* 0x0000004fff28723e */ /* 0x000fe200030004ff */
[--C-:B------:R-:W-:Y:S01]  /*7cc0*/  HADD2.F32 R51, -RZ, R52.reuse.H0_H0 ;  /* 0x20000034ff337230 */ /* 0x100fe20000004100 */
[----:B------:R-:W-:Y:S01]  /*7cd0*/  F2FP.SATFINITE.E5M2.F32.PACK_AB_MERGE_C R103, R7, R3, RZ ;  /* 0x000000030767723e */ /* 0x000fe200048060ff */
[C---:B------:R-:W-:Y:S01]  /*7ce0*/  FFMA R11, R41.reuse, R48, R11 ;  /* 0x00000030290b7223 */ /* 0x040fe2000000000b */
[C---:B------:R-:W-:Y:S01]  /*7cf0*/  FFMA R8, R41.reuse, R49, R8 ;  /* 0x0000003129087223 */ /* 0x040fe20000000008 */
[----:B------:R-:W-:Y:S01]  /*7d00*/  FFMA R9, R41, R50, R9 ;  /* 0x0000003229097223 */ /* 0x000fe20000000009 */
[----:B-1----:R-:W-:Y:S01]  /*7d10*/  F2FP.SATFINITE.E5M2.F32.PACK_AB_MERGE_C R104, R2, R0, R103 ;  /* 0x000000000268723e */ /* 0x002fe20004806067 */
[----:B------:R-:W-:Y:S01]  /*7d20*/  HADD2.F32 R52, -RZ, R52.H1_H1 ;  /* 0x30000034ff347230 */ /* 0x000fe20000004100 */
[----:B------:R-:W-:Y:S01]  /*7d30*/  F2FP.SATFINITE.E5M2.F32.PACK_AB_MERGE_C R105, R11, R6, RZ ;  /* 0x000000060b69723e */ /* 0x000fe200048060ff */
[C---:B------:R-:W-:Y:S01]  /*7d40*/  FMUL R10, R38.reuse, R14 ;  /* 0x0000000e260a7220 */ /* 0x040fe20000400000 */
[C---:B------:R-:W-:Y:S01]  /*7d50*/  FMUL R15, R38.reuse, R15 ;  /* 0x0000000f260f7220 */ /* 0x040fe20000400000 */
[--C-:B------:R-:W-:Y:S01]  /*7d60*/  HADD2.F32 R55, -RZ, R56.reuse.H0_H0 ;  /* 0x20000038ff377230 */ /* 0x100fe20000004100 */
[----:B------:R-:W-:Y:S01]  /*7d70*/  F2FP.SATFINITE.E5M2.F32.PACK_AB_MERGE_C R105, R5, R4, R105 ;  /* 0x000000040569723e */ /* 0x000fe20004806069 */
[C---:B------:R-:W-:Y:S01]  /*7d80*/  FFMA R10, R41.reuse, R51, R10 ;  /* 0x00000033290a7223 */ /* 0x040fe2000000000a */
[C---:B------:R-:W-:Y:S01]  /*7d90*/  FFMA R15, R41.reuse, R52, R15 ;  /* 0x00000034290f7223 */ /* 0x040fe2000000000f */
[C---:B------:R-:W-:Y:S01]  /*7da0*/  FFMA R12, R41.reuse, R53, R12 ;  /* 0x00000035290c7223 */ /* 0x040fe2000000000c */
[C---:B------:R-:W-:Y:S01]  /*7db0*/  FFMA R13, R41.reuse, R54, R13 ;  /* 0x00000036290d7223 */ /* 0x040fe2000000000d */
[----:B------:R-:W-:Y:S02]  /*7dc0*/  HADD2.F32 R56, -RZ, R56.H1_H1 ;  /* 0x30000038ff387230 */ /* 0x000fe40000004100 */
[C---:B------:R-:W-:Y:S01]  /*7dd0*/  FMUL R14, R38.reuse, R18 ;  /* 0x00000012260e7220 */ /* 0x040fe20000400000 */
[C---:B------:R-:W-:Y:S01]  /*7de0*/  FMUL R19, R38.reuse, R19 ;  /* 0x0000001326137220 */ /* 0x040fe20000400000 */
[--C-:B------:R-:W-:Y:S02]  /*7df0*/  HADD2.F32 R59, -RZ, R60.reuse.H0_H0 ;  /* 0x2000003cff3b7230 */ /* 0x100fe40000004100 */
[C---:B------:R-:W-:Y:S01]  /*7e00*/  FMUL R18, R38.reuse, R22 ;  /* 0x0000001626127220 */ /* 0x040fe20000400000 */
[C---:B------:R-:W-:Y:S01]  /*7e10*/  FFMA R14, R41.reuse, R55, R14 ;  /* 0x00000037290e7223 */ /* 0x040fe2000000000e */
[----:B------:R-:W-:Y:S02]  /*7e20*/  HADD2.F32 R60, -RZ, R60.H1_H1 ;  /* 0x3000003cff3c7230 */ /* 0x000fe40000004100 */
        /* <DEDUP_REMOVED lines=27> */
[----:B------:R-:W-:Y:S01]  /*7fe0*/  FFMA R28, R41, R69, R28 ;  /* 0x00000045291c7223 */ /* 0x000fe2000000001c */
[----:B------:R-:W-:Y:S01]  /*7ff0*/  F2FP.SATFINITE.E5M2.F32.PACK_AB_MERGE_C R107, R19, R14, RZ ;  /* 0x0000000e136b723e */ /* 0x000fe200048060ff */
        /* <DEDUP_REMOVED lines=25> */
[----:B------:R-:W-:Y:S02]  /*8190*/  UIADD3 UR4, UP0, UPT, UR62, 0x680, URZ ;  /* 0x000006803e047890 */ /* 0x000fe4000ff1e0ff */
[----:B------:R-:W-:Y:S02]  /*81a0*/  UIADD3 UR13, UPT, UPT, UR49, 0x20, URZ ;  /* 0x00000020310d7890 */ /* 0x000fe4000fffe0ff */
[----:B------:R-:W-:Y:S02]  /*81b0*/  UIADD3 UR12, UPT, UPT, UR43, 0x5200, URZ ;  /* 0x000052002b0c7890 */ /* 0x000fe4000fffe0ff */
[----:B------:R-:W-:Y:S01]  /*81c0*/  UIADD3.X UR5, UPT, UPT, URZ, UR63, URZ, UP0, !UPT ;  /* 0x0000003fff057290 */ /* 0x000fe200087fe4ff */
[----:B------:R-:W-:Y:S01]  /*81d0*/  UMOV UR14, UR50 ;  /* 0x00000032000e7c82 */ /* 0x000fe20008000000 */
[----:B------:R-:W-:Y:S01]  /*81e0*/  UMOV UR15, UR36 ;  /* 0x00000024000f7c82 */ /* 0x000fe20008000000 */
[----:B------:R-:W-:Y:S02]  /*81f0*/  UIADD3 UR9, UPT, UPT, UR49, 0xa0, URZ ;  /* 0x000000a031097890 */ /* 0x000fe4000fffe0ff */
[----:B------:R-:W-:Y:S01]  /*8200*/  UIADD3 UR8, UPT, UPT, UR43, 0x5a00, URZ ;  /* 0x00005a002b087890 */ /* 0x000fe2000fffe0ff */
[----:B------:R-:W-:Y:S03]  /*8210*/  UMOV UR10, UR50 ;  /* 0x00000032000a7c82 */ /* 0x000fe60008000000 */
[----:B------:R2:W-:Y:S01]  /*8220*/  UTMASTG.3D [UR12], [UR4] ;  /* 0x0000000c040073b5 */ /* 0x0005e20008010000 */
[----:B------:R-:W-:Y:S04]  /*8230*/  UMOV UR11, UR36 ;  /* 0x00000024000b7c82 */ /* 0x000fe80008000000 */
[----:B------:R2:W-:Y:S01]  /*8240*/  UTMASTG.3D [UR8], [UR4] ;  /* 0x00000008040073b5 */ /* 0x0005e20008010000 */
[----:B------:R0:W-:Y:S01]  /*8250*/  UTMACMDFLUSH ;  /* 0x00000000000079b7 */ /* 0x0001e20000000000 */
[----:B--2---:R-:W-:Y:S04]  /*8260*/  DEPBAR.LE SB0, 0x1 ;  /* 0x000080400000791a */ /* 0x004fe80000000000 */
.L_x_125:
[----:B------:R-:W-:Y:S05]  /*8270*/  BSYNC.RECONVERGENT B0 ;  /* 0x0000000000007941 */ /* 0x000fea0003800200 */
.L_x_124:
        /* <DEDUP_REMOVED lines=16> */
.L_x_129:
[----:B------:R-:W-:Y:S05]  /*8380*/  BSYNC B0 ;  /* 0x0000000000007941 */ /* 0x000fea0003800000 */
.L_x_128:
        /* <DEDUP_REMOVED lines=17> */
.L_x_127:
[----:B------:R-:W-:Y:S05]  /*84a0*/  BSYNC B1 ;  /* 0x0000000000017941 */ /* 0x000fea0003800000 */
.L_x_126:
        /* <DEDUP_REMOVED lines=21> */
.L_x_131:
        /* <DEDUP_REMOVED lines=17> */
[----:B------:R-:W-:Y:S01]  /*8710*/  ISETP.NE.AND P6, PT, R102, RZ, PT ;  /* 0x000000ff6600720c */ /* 0x000fe20003fc5270 */
[--C-:B------:R-:W-:Y:S01]  /*8720*/  HADD2.F32 R49, -RZ, R50.reuse.H0_H0 ;  /* 0x20000032ff317230 */ /* 0x100fe20000004100 */
[----:B----4-:R-:W-:Y:S01]  /*8730*/  F2FP.F16.E5M2.UNPACK_B R58, R76 ;  /* 0x0000004cff3a723e */ /* 0x010fe200020004ff */
[----:B------:R-:W-:Y:S01]  /*8740*/  HADD2.F32 R50, -RZ, R50.H1_H1 ;  /* 0x30000032ff327230 */ /* 0x000fe20000004100 */
[----:B------:R-:W-:Y:S01]  /*8750*/  F2FP.F16.E5M2.UNPACK_B R62, R77 ;  /* 0x0000004dff3e723e */ /* 0x000fe200020004ff */
[--C-:B------:R-:W-:Y:S01]  /*8760*/  HADD2.F32 R53, -RZ, R54.reuse.H0_H0 ;  /* 0x20000036ff357230 */ /* 0x100fe20000004100 */
[----:B------:R-:W-:Y:S01]  /*8770*/  F2FP.F16.E5M2.UNPACK_B R66, R78 ;  /* 0x0000004eff42723e */ /* 0x000fe200020004ff */
[----:B------:R-:W-:Y:S01]  /*8780*/  HADD2.F32 R54, -RZ, R54.H1_H1 ;  /* 0x30000036ff367230 */ /* 0x000fe20000004100 */
[----:B------:R-:W-:Y:S01]  /*8790*/  F2FP.F16.E5M2.UNPACK_B R70, R79 ;  /* 0x0000004fff46723e */ /* 0x000fe200020004ff */
[--C-:B------:R-:W-:Y:S01]  /*87a0*/  HADD2.F32 R57, -RZ, R58.reuse.H0_H0 ;  /* 0x2000003aff397230 */ /* 0x100fe20000004100 */
[----:B------:R-:W-:Y:S01]  /*87b0*/  F2FP.F16.E5M2.UNPACK_B R56, R75.H1 ;  /* 0x0000004bff38723e */ /* 0x000fe200030004ff */
[----:B------:R-:W-:Y:S01]  /*87c0*/  HADD2.F32 R58, -RZ, R58.H1_H1 ;  /* 0x3000003aff3a7230 */ /* 0x000fe20000004100 */
[----:B------:R-:W-:Y:S01]  /*87d0*/  F2FP.F16.E5M2.UNPACK_B R60, R76.H1 ;  /* 0x0000004cff3c723e */ /* 0x000fe200030004ff */
[--C-:B------:R-:W-:Y:S01]  /*87e0*/  HADD2.F32 R61, -RZ, R62.reuse.H0_H0 ;  /* 0x2000003eff3d7230 */ /* 0x100fe20000004100 */
[----:B------:R-:W-:Y:S01]  /*87f0*/  F2FP.F16.E5M2.UNPACK_B R64, R77.H1 ;  /* 0x0000004dff40723e */ /* 0x000fe200030004ff */
[----:B------:R-:W-:Y:S01]  /*8800*/  HADD2.F32 R62, -RZ, R62.H1_H1 ;  /* 0x3000003eff3e7230 */ /* 0x000fe20000004100 */
[----:B------:R-:W-:Y:S01]  /*8810*/  F2FP.F16.E5M2.UNPACK_B R68, R78.H1 ;  /* 0x0000004eff44723e */ /* 0x000fe200030004ff */
        /* <DEDUP_REMOVED lines=112> */
[----:B------:R-:W-:Y:S02]  /*8f20*/  UIADD3 UR4, UPT, UPT, UR43, 0x4200, URZ ;  /* 0x000042002b047890 */ /* 0x000fe4000fffe0ff */
[----:B------:R-:W-:Y:S01]  /*8f30*/  UIADD3 UR9, UPT, UPT, UR49, 0x40, URZ ;  /* 0x0000004031097890 */ /* 0x000fe2000fffe0ff */
[----:B------:R-:W-:Y:S01]  /*8f40*/  UMOV UR10, UR50 ;  /* 0x00000032000a7c82 */ /* 0x000fe20008000000 */
[----:B------:R-:W-:Y:S02]  /*8f50*/  UMOV UR11, UR36 ;  /* 0x00000024000b7c82 */ /* 0x000fe40008000000 */
[----:B------:R-:W-:Y:S01]  /*8f60*/  MOV R96, UR4 ;  /* 0x0000000400607c02 */ /* 0x000fe20008000f00 */
[----:B------:R-:W-:Y:S02]  /*8f70*/  UIADD3 UR4, UP0, UPT, UR62, 0x680, URZ ;  /* 0x000006803e047890 */ /* 0x000fe4000ff1e0ff */
[----:B------:R-:W-:Y:S01]  /*8f80*/  UIADD3 UR13, UPT, UPT, UR49, 0xc0, URZ ;  /* 0x000000c0310d7890 */ /* 0x000fe2000fffe0ff */
[----:B------:R-:W-:Y:S01]  /*8f90*/  R2UR UR8, R96 ;  /* 0x00000000600872ca */ /* 0x000fe200000e0000 */
[----:B------:R-:W-:Y:S02]  /*8fa0*/  UIADD3.X UR5, UPT, UPT, URZ, UR63, URZ, UP0, !UPT ;  /* 0x0000003fff057290 */ /* 0x000fe400087fe4ff */
[----:B------:R-:W-:Y:S01]  /*8fb0*/  UIADD3 UR12, UPT, UPT, UR43, 0x4a00, URZ ;  /* 0x00004a002b0c7890 */ /* 0x000fe2000fffe0ff */
[----:B------:R-:W-:Y:S01]  /*8fc0*/  UMOV UR14, UR50 ;  /* 0x00000032000e7c82 */ /* 0x000fe20008000000 */
[----:B------:R-:W-:Y:S08]  /*8fd0*/  UMOV UR15, UR36 ;  /* 0x00000024000f7c82 */ /* 0x000ff00008000000 */
[----:B------:R2:W-:Y:S01]  /*8fe0*/  UTMASTG.3D [UR8], [UR4] ;  /* 0x00000008040073b5 */ /* 0x0005e20008010000 */
[----:B------:R2:W-:Y:S01]  /*8ff0*/  UTMASTG.3D [UR12], [UR4] ;  /* 0x0000000c040073b5 */ /* 0x0005e20008010000 */
[----:B------:R0:W-:Y:S01]  /*9000*/  UTMACMDFLUSH ;  /* 0x00000000000079b7 */ /* 0x0001e20000000000 */
[----:B--2---:R-:W-:Y:S04]  /*9010*/  DEPBAR.LE SB0, 0x1 ;  /* 0x000080400000791a */ /* 0x004fe80000000000 */
.L_x_133:
[----:B------:R-:W-:Y:S05]  /*9020*/  BSYNC.RECONVERGENT B0 ;  /* 0x0000000000007941 */ /* 0x000fea0003800200 */
.L_x_132:
        /* <DEDUP_REMOVED lines=16> */
.L_x_137:
[----:B------:R-:W-:Y:S05]  /*9130*/  BSYNC B0 ;  /* 0x0000000000007941 */ /* 0x000fea0003800000 */
.L_x_136:
        /* <DEDUP_REMOVED lines=17> */
.L_x_135:
[----:B------:R-:W-:Y:S05]  /*9250*/  BSYNC B1 ;  /* 0x0000000000017941 */ /* 0x000fea0003800000 */
.L_x_134:
        /* <DEDUP_REMOVED lines=21> */
.L_x_139:
[----:B------:R-:W-:Y:S01]  /*93b0*/  ISETP.NE.AND P0, PT, R97, RZ, PT ;  /* 0x000000ff6100720c */ /* 0x000fe20003f05270 */
[----:B------:R-:W-:Y:S05]  /*93c0*/  WARPSYNC.ALL ;  /* 0x0000000000007948 */ /* 0x000fea0003800000 */
[----:B------:R-:W-:Y:S01]  /*93d0*/  R2UR UR4, R39 ;  /* 0x00000000270472ca */ /* 0x000fe200000e0000 */
[----:B------:R-:W-:Y:S01]  /*93e0*/  BSSY.RECONVERGENT B0, `(.L_x_140) ;  /* 0x000009f000007945 */ /* 0x000fe20003800200 */
[-C--:B---3--:R-:W-:Y:S02]  /*93f0*/  F2FP.F16.E5M2.UNPACK_B R42, R72.reuse ;  /* 0x00000048ff2a723e */ /* 0x088fe400020004ff */
[----:B------:R-:W-:Y:S02]  /*9400*/  F2FP.F16.E5M2.UNPACK_B R72, R72.H1 ;  /* 0x00000048ff48723e */ /* 0x000fe400030004ff */
[-C--:B------:R-:W-:Y:S01]  /*9410*/  F2FP.F16.E5M2.UNPACK_B R46, R73.reuse ;  /* 0x00000049ff2e723e */ /* 0x080fe200020004ff */
[--C-:B------:R-:W-:Y:S01]  /*9420*/  HADD2.F32 R40, -RZ, R42.reuse.H0_H0 ;  /* 0x2000002aff287230 */ /* 0x100fe20000004100 */
[----:B------:R-:W-:Y:S01]  /*9430*/  F2FP.F16.E5M2.UNPACK_B R73, R73.H1 ;  /* 0x00000049ff49723e */ /* 0x000fe200030004ff */
[----:B------:R-:W-:Y:S01]  /*9440*/  HADD2.F32 R42, -RZ, R42.H1_H1 ;  /* 0x3000002aff2a7230 */ /* 0x000fe20000004100 */
[-C--:B------:R-:W-:Y:S01]  /*9450*/  F2FP.F16.E5M2.UNPACK_B R50, R74.reuse ;  /* 0x0000004aff32723e */ /* 0x080fe200020004ff */
[----:B------:R-:W-:Y:S01]  /*9460*/  HADD2.F32 R43, -RZ, R72.H0_H0 ;  /* 0x20000048ff2b7230 */ /* 0x000fe20000004100 */
[----:B------:R-:W-:Y:S01]  /*9470*/  F2FP.F16.E5M2.UNPACK_B R74, R74.H1 ;  /* 0x0000004aff4a723e */ /* 0x000fe200030004ff */
[----:B------:R-:W2:Y:S01]  /*9480*/  LDTM.x32 R4, tmem[UR4+0x60] ;  /* 0x00006004000479ee */ /* 0x000ea200082c0000 */
[----:B------:R-:W-:Y:S01]  /*9490*/  NOP ;  /* 0x0000000000007918 */ /* 0x000fe20000000000 */
[----:B------:R-:W-:Y:S01]  /*94a0*/  IADD3 R90, PT, PT, R90, 0xd0, RZ ;  /* 0x000000d05a5a7810 */ /* 0x000fe20007ffe0ff */
[--C-:B------:R-:W-:Y:S01]  /*94b0*/  HADD2.F32 R45, -RZ, R46.reuse.H0_H0 ;  /* 0x2000002eff2d7230 */ /* 0x100fe20000004100 */
[----:B------:R-:W-:Y:S01]  /*94c0*/  F2FP.F16.E5M2.UNPACK_B R54, R75 ;  /* 0x0000004bff36723e */ /* 0x000fe200020004ff */
[----:B------:R-:W-:Y:S01]  /*94d0*/  HADD2.F32 R46, -RZ, R46.H1_H1 ;  /* 0x3000002eff2e7230 */ /* 0x000fe20000004100 */
[----:B------:R-:W-:Y:S01]  /*94e0*/  LOP3.LUT R90, R90, 0xfefffff8, RZ, 0xc0, !PT ;  /* 0xfefffff85a5a7812 */ /* 0x000fe200078ec0ff */
[--C-:B------:R-:W-:Y:S01]  /*94f0*/  HADD2.F32 R49, -RZ, R50.reuse.H0_H0 ;  /* 0x20000032ff317230 */ /* 0x100fe20000004100 */
[----:B----4-:R-:W-:Y:S01]  /*9500*/  F2FP.F16.E5M2.UNPACK_B R58, R76 ;  /* 0x0000004cff3a723e */ /* 0x010fe200020004ff */
[----:B------:R-:W-:Y:S01]  /*9510*/  HADD2.F32 R50, -RZ, R50.H1_H1 ;  /* 0x30000032ff327230 */ /* 0x000fe20000004100 */
[----:B--2---:R2:W-:Y:S01]  /*9520*/  SYNCS.ARRIVE.TRANS64.RED.A1T0 RZ, [R90+URZ], RZ ;  /* 0x000000ff5aff79a7 */ /* 0x0045e200081004ff */
[--C-:B------:R-:W-:Y:S01]  /*9530*/  HADD2.F32 R53, -RZ, R54.reuse.H0_H0 ;  /* 0x20000036ff357230 */ /* 0x100fe20000004100 */
[-C--:B------:R-:W-:Y:S01]  /*9540*/  F2FP.F16.E5M2.UNPACK_B R62, R77.reuse ;  /* 0x0000004dff3e723e */ /* 0x080fe200020004ff */
[----:B------:R-:W-:Y:S01]  /*9550*/  HADD2.F32 R54, -RZ, R54.H1_H1 ;  /* 0x30000036ff367230 */ /* 0x000fe20000004100 */
[----:B------:R-:W-:Y:S01]  /*9560*/  F2FP.F16.E5M2.UNPACK_B R77, R77.H1 ;  /* 0x0000004dff4d723e */ /* 0x000fe200030004ff */
        /* <DEDUP_REMOVED lines=8> */
[----:B------:R-:W-:Y:S02]  /*95f0*/  HADD2.F32 R64, -RZ, R77.H1_H1 ;  /* 0x3000004dff407230 */ /* 0x000fe40000004100 */
[C---:B------:R-:W-:Y:S01]  /*9600*/  FMUL R4, R38.reuse, R4 ;  /* 0x0000000426047220 */ /* 0x040fe20000400000 */
        /* <DEDUP_REMOVED lines=13> */
[--C-:B------:R-:W-:Y:S02]  /*96e0*/  HADD2.F32 R65, -RZ, R66.reuse.H0_H0 ;  /* 0x20000042ff417230 */ /* 0x100fe40000004100 */
[C---:B------:R-:W-:Y:S01]  /*96f0*/  FMUL R24, R38.reuse, R28 ;  /* 0x0000001c26187220 */ /* 0x040fe20000400000 */
[----:B------:R-:W-:Y:S02]  /*9700*/  HADD2.F32 R66, -RZ, R66.H1_H1 ;  /* 0x30000042ff427230 */ /* 0x000fe40000004100 */
[C---:B------:R-:W-:Y:S01]  /*9710*/  FMUL R25, R38.reuse, R29 ;  /* 0x0000001d26197220 */ /* 0x040fe20000400000 */
[--C-:B------:R-:W-:Y:S02]  /*9720*/  HADD2.F32 R69, -RZ, R70.reuse.H0_H0 ;  /* 0x20000046ff457230 */ /* 0x100fe40000004100 */
[C---:B------:R-:W-:Y:S01]  /*9730*/  FMUL R28, R38.reuse, R32 ;  /* 0x00000020261c7220 */ /* 0x040fe20000400000 */
[----:B------:R-:W-:Y:S02]  /*9740*/  HADD2.F32 R70, -RZ, R70.H1_H1 ;  /* 0x30000046ff467230 */ /* 0x000fe40000004100 */
[C---:B------:R-:W-:Y:S01]  /*9750*/  FMUL R29, R38.reuse, R33 ;  /* 0x00000021261d7220 */ /* 0x040fe20000400000 */
        /* <DEDUP_REMOVED lines=11> */
[C---:B------:R-:W-:Y:S01]  /*9810*/  FMUL R11, R38.reuse, R11 ;  /* 0x0000000b260b7220 */ /* 0x040fe20000400000 */
[----:B------:R-:W-:Y:S01]  /*9820*/  F2FP.F16.E5M2.UNPACK_B R78, R78.H1 ;  /* 0x0000004eff4e723e */ /* 0x000fe200030004ff */
[--C-:B------:R-:W-:Y:S01]  /*9830*/  HADD2.F32 R51, -RZ, R74.reuse.H0_H0 ;  /* 0x2000004aff337230 */ /* 0x100fe20000004100 */
[----:B------:R-:W-:Y:S01]  /*9840*/  F2FP.SATFINITE.E5M2.F32.PACK_AB_MERGE_C R100, R7, R6, RZ ;  /* 0x000000060764723e */ /* 0x000fe200048060ff */
[C---:B------:R-:W-:Y:S01]  /*9850*/  FFMA R11, R41.reuse, R48, R11 ;  /* 0x00000030290b7223 */ /* 0x040fe2000000000b */
[C---:B------:R-:W-:Y:S01]  /*9860*/  FFMA R12, R41.reuse, R49, R12 ;  /* 0x00000031290c7223 */ /* 0x040fe2000000000c */
[----:B------:R-:W-:Y:S01]  /*9870*/  FFMA R13, R41, R50, R13 ;  /* 0x00000032290d7223 */ /* 0x000fe2000000000d */
[----:B------:R-:W-:Y:S01]  /*9880*/  F2FP.SATFINITE.E5M2.F32.PACK_AB_MERGE_C R100, R5, R4, R100 ;  /* 0x000000040564723e */ /* 0x000fe20004806064 */
        /* <DEDUP_REMOVED lines=21> */
[----:B------:R-:W-:Y:S02]  /*99e0*/  HADD2.F32 R62, -RZ, R77.H0_H0 ;  /* 0x2000004dff3e7230 */ /* 0x000fe40000004100 */
[C---:B------:R-:W-:Y:S01]  /*99f0*/  FFMA R22, R41.reuse, R59, R22 ;  /* 0x0000003b29167223 */ /* 0x040fe20000000016 */
[C---:B------:R-:W-:Y:S01]  /*9a00*/  FMUL R3, R38.reuse, R26 ;  /* 0x0000001a26037220 */ /* 0x040fe20000400000 */
[C---:B------:R-:W-:Y:S01]  /*9a10*/  FFMA R23, R41.reuse, R60, R23 ;  /* 0x0000003c29177223 */ /* 0x040fe20000000017 */
[C---:B------:R-:W-:Y:S01]  /*9a20*/  FMUL R27, R38.reuse, R27 ;  /* 0x0000001b261b7220 */ /* 0x040fe20000400000 */
[C---:B------:R-:W-:Y:S01]  /*9a30*/  FFMA R0, R41.reuse, R61, R0 ;  /* 0x0000003d29007223 */ /* 0x040fe20000000000 */
[----:B------:R-:W-:Y:S01]  /*9a40*/  F2FP.F16.E5M2.UNPACK_B R79, R79.H1 ;  /* 0x0000004fff4f723e */ /* 0x000fe200030004ff */
        /* <DEDUP_REMOVED lines=23> */
[----:B-1----:R-:W-:Y:S02]  /*9bc0*/  F2FP.SATFINITE.E5M2.F32.PACK_AB_MERGE_C R104, R23, R22, RZ ;  /* 0x000000161768723e */ /* 0x002fe400048060ff */
        /* <DEDUP_REMOVED lines=8> */
[----:B------:R-:W-:Y:S03]  /*9c50*/  IADD3 R36, PT, PT, R36, 0x1, RZ ;  /* 0x0000000124247810 */ /* 0x000fe60007ffe0ff */
[----:B------:R2:W-:Y:S01]  /*9c60*/  STS.128 [R99+0x5200], R104 ;  /* 0x0052006863007388 */ /* 0x0005e20000000c00 */
[----:B------:R-:W-:Y:S01]  /*9c70*/  @!PT LDS RZ, [RZ] ;  /* 0x00000000fffff984 */ /* 0x000fe20000000800 */
[----:B------:R-:W-:Y:S01]  /*9c80*/  @!PT LDS RZ, [RZ] ;  /* 0x00000000fffff984 */ /* 0x000fe20000000800 */
[----:B------:R-:W-:Y:S01]  /*9c90*/  @!PT LDS RZ, [RZ] ;  /* 0x00000000fffff984 */ /* 0x000fe20000000800 */
[----:B------:R-:W-:Y:S01]  /*9ca0*/  @!PT LDS RZ, [RZ] ;  /* 0x00000000fffff984 */ /* 0x000fe20000000800 */
[----:B------:R1:W-:Y:S07]  /*9cb0*/  MEMBAR.ALL.CTA ;  /* 0x0000000000007992 */ /* 0x0003ee0000008000 */
[----:B-1----:R-:W1:Y:S02]  /*9cc0*/  FENCE.VIEW.ASYNC.S ;  /* 0x00000000000073c6 */ /* 0x002e640000000000 */
[----:B-1----:R-:W-:Y:S06]  /*9cd0*/  BAR.SYNC.DEFER_BLOCKING 0x1, 0x80 ;  /* 0x0042000000007b1d */ /* 0x002fec0000010000 */
        /* <DEDUP_REMOVED lines=14> */
[----:B-1----:R-:W-:Y:S04]  /*9dc0*/  DEPBAR.LE SB0, 0x1 ;  /* 0x000080400000791a */ /* 0x002fe80000000000 */
.L_x_141:
[----:B------:R-:W-:Y:S05]  /*9dd0*/  BSYNC.RECONVERGENT B0 ;  /* 0x0000000000007941 */ /* 0x000fea0003800200 */
.L_x_140:
[----:B------:R-:W-:Y:S01]  /*9de0*/  R2UR UR4, R88 ;  /* 0x00000000580472ca */ /* 0x000fe200000e0000 */
[----:B------:R-:W-:Y:S01]  /*9df0*/  BAR.SYNC.DEFER_BLOCKING 0x1, 0x80 ;  /* 0x0042000000007b1d */ /* 0x000fe20000010000 */
[----:B------:R-:W-:Y:S01]  /*9e00*/  ISETP.NE.AND P0, PT, R91, 0x2, PT ;  /* 0x000000025b00780c */ /* 0x000fe20003f05270 */
[----:B------:R-:W-:Y:S01]  /*9e10*/  UISETP.NE.AND UP0, UPT, UR44, URZ, UPT ;  /* 0x000000ff2c00728c */ /* 0x000fe2000bf05270 */
[----:B------:R-:W-:Y:S01]  /*9e20*/  ISETP.NE.AND P1, PT, R36, 0x4, PT ;  /* 0x000000042400780c */ /* 0x000fe20003f25270 */
[----:B------:R-:W-:Y:S01]  /*9e30*/  UIADD3 UR32, UPT, UPT, UR37, UR59, URZ ;  /* 0x0000003b25207290 */ /* 0x000fe2000fffe0ff */
[----:B------:R-:W-:Y:S02]  /*9e40*/  SEL R3, RZ, 0x1, P0 ;  /* 0x00000001ff037807 */ /* 0x000fe40000000000 */
[----:B------:R-:W-:Y:S02]  /*9e50*/  SEL R0, RZ, 0x1, P1 ;  /* 0x00000001ff007807 */ /* 0x000fe40000800000 */
[----:B------:R-:W-:Y:S02]  /*9e60*/  LOP3.LUT R94, R94, R3, RZ, 0x3c, !PT ;  /* 0x000000035e5e7212 */ /* 0x000fe400078e3cff */
[----:B------:R-:W-:Y:S01]  /*9e70*/  LOP3.LUT R95, R95, R0, RZ, 0x3c, !PT ;  /* 0x000000005f5f7212 */ /* 0x000fe200078e3cff */
[----:B------:R-:W-:Y:S01]  /*9e80*/  UIADD3 UR20, UPT, UPT, UR38, UR4, URZ ;  /* 0x0000000426147290 */ /* 0x000fe2000fffe0ff */
[----:B------:R-:W-:Y:S02]  /*9e90*/  SEL R91, R91, RZ, P0 ;  /* 0x000000ff5b5b7207 */ /* 0x000fe40000000000 */
[----:B------:R-:W-:Y:S01]  /*9ea0*/  SEL R36, R36, RZ, P1 ;  /* 0x000000ff24247207 */ /* 0x000fe20000800000 */
[----:B------:R-:W-:Y:S01]  /*9eb0*/  UMOV UR36, UR58 ;  /* 0x0000003a00247c82 */ /* 0x000fe20008000000 */
[----:B------:R-:W-:Y:S07]  /*9ec0*/  BRA.U UP0, `(.L_x_142) ;  /* 0xffffffb900ac7547 */ /* 0x000fee000b83ffff */
[----:B------:R-:W-:Y:S05]  /*9ed0*/  EXIT ;  /* 0x000000000000794d */ /* 0x000fea0003800000 */
.L_x_24:
[----:B-1----:R1:W2:Y:S02]  /*9ee0*/  SYNCS.PHASECHK.TRANS64.TRYWAIT P0, [R0+URZ+0x100], R3 ;  /* 0x00010003000075a7 */ /* 0x0022a400080011ff */
[----:B--2---:R-:W-:Y:S05]  /*9ef0*/  @!P0 NANOSLEEP.SYNCS 0x989680 ;  /* 0x009896800000895d */ /* 0x004fea0003900000 */
[----:B------:R-:W2:Y:S02]  /*9f00*/  @!P0 SYNCS.PHASECHK.TRANS64 P0, [R0+URZ+0x100], R3 ;  /* 0x00010003000085a7 */ /* 0x000ea400080010ff */
[----:B--2---:R-:W-:Y:S05]  /*9f10*/  @!P0 BRA `(.L_x_24) ;  /* 0xfffffffc00f08947 */ /* 0x004fea000383ffff */
[----:B------:R-:W-:Y:S05]  /*9f20*/  BRA `(.L_x_143) ;  /* 0xffffff7800c07947 */ /* 0x000fea000383ffff */
.L_x_27:
[----:B-1----:R-:W-:-:S07]  /*9f30*/  MOV R0, UR33 ;  /* 0x0000002100007c02 */ /* 0x002fce0008000f00 */
.L_x_144:
[----:B-1----:R1:W2:Y:S02]  /*9f40*/  SYNCS.PHASECHK.TRANS64.TRYWAIT P0, [R0+URZ+0x20], R3 ;  /* 0x00002003000075a7 */ /* 0x0022a400080011ff */
[----:B--2---:R-:W-:Y:S05]  /*9f50*/  @!P0 NANOSLEEP.SYNCS 0x989680 ;  /* 0x009896800000895d */ /* 0x004fea0003900000 */
[----:B------:R-:W2:Y:S02]  /*9f60*/  @!P0 SYNCS.PHASECHK.TRANS64 P0, [R0+URZ+0x20], R3 ;  /* 0x00002003000085a7 */ /* 0x000ea400080010ff */
[----:B--2---:R-:W-:Y:S05]  /*9f70*/  @!P0 BRA `(.L_x_144) ;  /* 0xfffffffc00f08947 */ /* 0x004fea000383ffff */
[----:B------:R-:W-:Y:S05]  /*9f80*/  BRA `(.L_x_26) ;  /* 0xffffff7c00107947 */ /* 0x000fea000383ffff */
.L_x_34:
[----:B-1----:R-:W-:-:S07]  /*9f90*/  MOV R0, UR17 ;  /* 0x0000001100007c02 */ /* 0x002fce0008000f00 */
.L_x_145:
[----:B-1----:R1:W2:Y:S02]  /*9fa0*/  SYNCS.PHASECHK.TRANS64.TRYWAIT P0, [R0+URZ+0x20], R3 ;  /* 0x00002003000075a7 */ /* 0x0022a400080011ff */
[----:B--2---:R-:W-:Y:S05]  /*9fb0*/  @!P0 NANOSLEEP.SYNCS 0x989680 ;  /* 0x009896800000895d */ /* 0x004fea0003900000 */
[----:B------:R-:W2:Y:S02]  /*9fc0*/  @!P0 SYNCS.PHASECHK.TRANS64 P0, [R0+URZ+0x20], R3 ;  /* 0x00002003000085a7 */ /* 0x000ea400080010ff */
[----:B--2---:R-:W-:Y:S05]  /*9fd0*/  @!P0 BRA `(.L_x_145) ;  /* 0xfffffffc00f08947 */ /* 0x004fea000383ffff */
[----:B------:R-:W-:Y:S05]  /*9fe0*/  BRA `(.L_x_33) ;  /* 0xffffff7c00d07947 */ /* 0x000fea000383ffff */
.L_x_39:
[----:B-1----:R1:W2:Y:S02]  /*9ff0*/  SYNCS.PHASECHK.TRANS64.TRYWAIT P0, [R3+URZ+0x90], R0 ;  /* 0x00009000030075a7 */ /* 0x0022a400080011ff */
[----:B--2---:R-:W-:Y:S05]  /*a000*/  @!P0 NANOSLEEP.SYNCS 0x989680 ;  /* 0x009896800000895d */ /* 0x004fea0003900000 */
[----:B------:R-:W2:Y:S02]  /*a010*/  @!P0 SYNCS.PHASECHK.TRANS64 P0, [R3+URZ+0x90], R0 ;  /* 0x00009000030085a7 */ /* 0x000ea400080010ff */
[----:B--2---:R-:W-:Y:S05]  /*a020*/  @!P0 BRA `(.L_x_39) ;  /* 0xfffffffc00f08947 */ /* 0x004fea000383ffff */
[----:B------:R-:W-:Y:S05]  /*a030*/  BRA `(.L_x_146) ;  /* 0xffffff8000747947 */ /* 0x000fea000383ffff */
.L_x_43:
[----:B-1----:R-:W-:-:S07]  /*a040*/  MOV R0, UR4 ;  /* 0x0000000400007c02 */ /* 0x002fce0008000f00 */
.L_x_147:
[----:B-1----:R1:W2:Y:S02]  /*a050*/  SYNCS.PHASECHK.TRANS64.TRYWAIT P0, [R0+URZ], R3 ;  /* 0x00000003000075a7 */ /* 0x0022a400080011ff */
[----:B--2---:R-:W-:Y:S05]  /*a060*/  @!P0 NANOSLEEP.SYNCS 0x989680 ;  /* 0x009896800000895d */ /* 0x004fea0003900000 */
[----:B------:R-:W2:Y:S02]  /*a070*/  @!P0 SYNCS.PHASECHK.TRANS64 P0, [R0+URZ], R3 ;  /* 0x00000003000085a7 */ /* 0x000ea400080010ff */
[----:B--2---:R-:W-:Y:S05]  /*a080*/  @!P0 BRA `(.L_x_147) ;  /* 0xfffffffc00f08947 */ /* 0x004fea000383ffff */
[----:B------:R-:W-:Y:S05]  /*a090*/  BRA `(.L_x_148) ;  /* 0xffffff88001c7947 */ /* 0x000fea000383ffff */
.L_x_44:
[----:B------:R-:W-:-:S07]  /*a0a0*/  MOV R0, UR5 ;  /* 0x0000000500007c02 */ /* 0x000fce0008000f00 */
.L_x_149:
[----:B-1----:R1:W2:Y:S02]  /*a0b0*/  SYNCS.PHASECHK.TRANS64.TRYWAIT P0, [R0+URZ], R3 ;  /* 0x00000003000075a7 */ /* 0x0022a400080011ff */
[----:B--2---:R-:W-:Y:S05]  /*a0c0*/  @!P0 NANOSLEEP.SYNCS 0x989680 ;  /* 0x009896800000895d */ /* 0x004fea0003900000 */
[----:B------:R-:W2:Y:S02]  /*a0d0*/  @!P0 SYNCS.PHASECHK.TRANS64 P0, [R0+URZ], R3 ;  /* 0x00000003000085a7 */ /* 0x000ea400080010ff */
[----:B--2---:R-:W-:Y:S05]  /*a0e0*/  @!P0 BRA `(.L_x_149) ;  /* 0xfffffffc00f08947 */ /* 0x004fea000383ffff */
[----:B------:R-:W-:Y:S05]  /*a0f0*/  BRA `(.L_x_150) ;  /* 0xffffff8800287947 */ /* 0x000fea000383ffff */
.L_x_45:
[----:B------:R-:W-:-:S07]  /*a100*/  MOV R0, UR5 ;  /* 0x0000000500007c02 */ /* 0x000fce0008000f00 */
.L_x_151:
[----:B-1----:R1:W2:Y:S02]  /*a110*/  SYNCS.PHASECHK.TRANS64.TRYWAIT P0, [R0+URZ], R3 ;  /* 0x00000003000075a7 */ /* 0x0022a400080011ff */
[----:B--2---:R-:W-:Y:S05]  /*a120*/  @!P0 NANOSLEEP.SYNCS 0x989680 ;  /* 0x009896800000895d */ /* 0x004fea0003900000 */
[----:B------:R-:W2:Y:S02]  /*a130*/  @!P0 SYNCS.PHASECHK.TRANS64 P0, [R0+URZ], R3 ;  /* 0x00000003000085a7 */ /* 0x000ea400080010ff */
[----:B--2---:R-:W-:Y:S05]  /*a140*/  @!P0 BRA `(.L_x_151) ;  /* 0xfffffffc00f08947 */ /* 0x004fea000383ffff */
[----:B------:R-:W-:Y:S05]  /*a150*/  BRA `(.L_x_152) ;  /* 0xffffff8800347947 */ /* 0x000fea000383ffff */
.L_x_48:
[----:B-1----:R1:W2:Y:S02]  /*a160*/  SYNCS.PHASECHK.TRANS64.TRYWAIT P0, [R2+URZ+0xf0], R5 ;  /* 0x0000f005020075a7 */ /* 0x0022a400080011ff */
[----:B--2---:R-:W-:Y:S05]  /*a170*/  @!P0 NANOSLEEP.SYNCS 0x989680 ;  /* 0x009896800000895d */ /* 0x004fea0003900000 */
[----:B------:R-:W2:Y:S02]  /*a180*/  @!P0 SYNCS.PHASECHK.TRANS64 P0, [R2+URZ+0xf0], R5 ;  /* 0x0000f005020085a7 */ /* 0x000ea400080010ff */
[----:B--2---:R-:W-:Y:S05]  /*a190*/  @!P0 BRA `(.L_x_48) ;  /* 0xfffffffc00f08947 */ /* 0x004fea000383ffff */
[----:B------:R-:W-:Y:S05]  /*a1a0*/  BRA `(.L_x_153) ;  /* 0xffffff8800907947 */ /* 0x000fea000383ffff */
.L_x_49:
[----:B------:R-:W-:-:S07]  /*a1b0*/  MOV R2, UR4 ;  /* 0x0000000400027c02 */ /* 0x000fce0008000f00 */
.L_x_154:
[----:B-1----:R1:W2:Y:S02]  /*a1c0*/  SYNCS.PHASECHK.TRANS64.TRYWAIT P0, [R2+URZ+0xa0], R5 ;  /* 0x0000a005020075a7 */ /* 0x0022a400080011ff */
[----:B--2---:R-:W-:Y:S05]  /*a1d0*/  @!P0 NANOSLEEP.SYNCS 0x989680 ;  /* 0x009896800000895d */ /* 0x004fea0003900000 */
[----:B------:R-:W2:Y:S02]  /*a1e0*/  @!P0 SYNCS.PHASECHK.TRANS64 P0, [R2+URZ+0xa0], R5 ;  /* 0x0000a005020085a7 */ /* 0x000ea400080010ff */
[----:B--2---:R-:W-:Y:S05]  /*a1f0*/  @!P0 BRA `(.L_x_154) ;  /* 0xfffffffc00f08947 */ /* 0x004fea000383ffff */
[----:B------:R-:W-:Y:S05]  /*a200*/  BRA `(.L_x_155) ;  /* 0xffffff8800a07947 */ /* 0x000fea000383ffff */
.L_x_50:
[----:B-1----:R1:W2:Y:S02]  /*a210*/  SYNCS.PHASECHK.TRANS64.TRYWAIT P1, [R2+URZ+0x90], R5 ;  /* 0x00009005020075a7 */ /* 0x0022a400080211ff */
[----:B--2---:R-:W-:Y:S05]  /*a220*/  @!P1 NANOSLEEP.SYNCS 0x989680 ;  /* 0x009896800000995d */ /* 0x004fea0003900000 */
[----:B------:R-:W2:Y:S02]  /*a230*/  @!P1 SYNCS.PHASECHK.TRANS64 P1, [R2+URZ+0x90], R5 ;  /* 0x00009005020095a7 */ /* 0x000ea400080210ff */
[----:B--2---:R-:W-:Y:S05]  /*a240*/  @!P1 BRA `(.L_x_50) ;  /* 0xfffffffc00f09947 */ /* 0x004fea000383ffff */
[----:B------:R-:W-:Y:S05]  /*a250*/  BRA `(.L_x_156) ;  /* 0xffffff8800d07947 */ /* 0x000fea000383ffff */
.L_x_53:
[----:B------:R-:W-:-:S07]  /*a260*/  MOV R0, UR4 ;  /* 0x0000000400007c02 */ /* 0x000fce0008000f00 */
.L_x_157:
[----:B-1----:R1:W2:Y:S02]  /*a270*/  SYNCS.PHASECHK.TRANS64.TRYWAIT P0, [R0+URZ+0xa0], R3 ;  /* 0x0000a003000075a7 */ /* 0x0022a400080011ff */
[----:B--2---:R-:W-:Y:S05]  /*a280*/  @!P0 NANOSLEEP.SYNCS 0x989680 ;  /* 0x009896800000895d */ /* 0x004fea0003900000 */
[----:B------:R-:W2:Y:S02]  /*a290*/  @!P0 SYNCS.PHASECHK.TRANS64 P0, [R0+URZ+0xa0], R3 ;  /* 0x0000a003000085a7 */ /* 0x000ea400080010ff */
[----:B--2---:R-:W-:Y:S05]  /*a2a0*/  @!P0 BRA `(.L_x_157) ;  /* 0xfffffffc00f08947 */ /* 0x004fea000383ffff */
[----:B------:R-:W-:Y:S05]  /*a2b0*/  BRA `(.L_x_52) ;  /* 0xffffff8c00247947 */ /* 0x000fea000383ffff */
.L_x_62:
[----:B-1----:R-:W-:-:S04]  /*a2c0*/  MOV R0, UR5 ;  /* 0x0000000500007c02 */ /* 0x002fc80008000f00 */
[----:B------:R1:W2:Y:S03]  /*a2d0*/  SYNCS.PHASECHK.TRANS64.TRYWAIT P0, [R0+URZ+0x8], R7 ;  /* 0x00000807000075a7 */ /* 0x0002a600080011ff */
[----:B--2---:R-:W-:Y:S05]  /*a2e0*/  @!P0 NANOSLEEP.SYNCS 0x989680 ;  /* 0x009896800000895d */ /* 0x004fea0003900000 */
[----:B------:R-:W2:Y:S02]  /*a2f0*/  @!P0 SYNCS.PHASECHK.TRANS64 P0, [R0+URZ+0x8], R7 ;  /* 0x00000807000085a7 */ /* 0x000ea400080010ff */
[----:B--2---:R-:W-:Y:S05]  /*a300*/  @!P0 BRA `(.L_x_62) ;  /* 0xfffffffc00ec8947 */ /* 0x004fea000383ffff */
[----:B------:R-:W-:Y:S05]  /*a310*/  BRA `(.L_x_61) ;  /* 0xffffff8c00d87947 */ /* 0x000fea000383ffff */
.L_x_64:
[----:B------:R-:W-:Y:S01]  /*a320*/  BSSY B0, `(.L_x_158) ;  /* 0x0000006000007945 */ /* 0x000fe20003800000 */
[----:B------:R-:W-:-:S07]  /*a330*/  MOV R15, 0xffffffff ;  /* 0xffffffff000f7802 */ /* 0x000fce0000000f00 */
[----:B-1---5:R-:W-:Y:S05]  /*a340*/  WARPSYNC.COLLECTIVE R15, `(.L_x_159) ;  /* 0x000000000f0c7348 */ /* 0x022fea0003c00000 */
[----:B------:R-:W-:Y:S02]  /*a350*/  ELECT P6, UR79, PT ;  /* 0x00000000004f782f */ /* 0x000fe400038c0000 */
[----:B------:R-:W-:Y:S01]  /*a360*/  MOV R14, UR79 ;  /* 0x0000004f000e7c02 */ /* 0x000fe20008000f00 */
[----:B-1---5:R-:W-:Y:S10]  /*a370*/  ENDCOLLECTIVE ;  /* 0x000000000000791b */ /* 0x022ff40003800000 */
.L_x_159:
[----:B------:R-:W-:Y:S05]  /*a380*/  BSYNC B0 ;  /* 0x0000000000007941 */ /* 0x000fea0003800000 */
.L_x_158:
[----:B------:R-:W-:Y:S05]  /*a390*/  BRA `(.L_x_160) ;  /* 0xffffff9000087947 */ /* 0x000fea000383ffff */
.L_x_66:
[----:B-1----:R-:W-:-:S04]  /*a3a0*/  MOV R0, UR5 ;  /* 0x0000000500007c02 */ /* 0x002fc80008000f00 */
[----:B------:R1:W2:Y:S03]  /*a3b0*/  SYNCS.PHASECHK.TRANS64.TRYWAIT P0, [R0+URZ+0x8], R5 ;  /* 0x00000805000075a7 */ /* 0x0002a600080011ff */
[----:B--2---:R-:W-:Y:S05]  /*a3c0*/  @!P0 NANOSLEEP.SYNCS 0x989680 ;  /* 0x009896800000895d */ /* 0x004fea0003900000 */
[----:B------:R-:W2:Y:S02]  /*a3d0*/  @!P0 SYNCS.PHASECHK.TRANS64 P0, [R0+URZ+0x8], R5 ;  /* 0x00000805000085a7 */ /* 0x000ea400080010ff */
[----:B--2---:R-:W-:Y:S05]  /*a3e0*/  @!P0 BRA `(.L_x_66) ;  /* 0xfffffffc00ec8947 */ /* 0x004fea000383ffff */
[----:B------:R-:W-:Y:S05]  /*a3f0*/  BRA `(.L_x_65) ;  /* 0xffffff90000c7947 */ /* 0x000fea000383ffff */
.L_x_67:
[----:B-1----:R1:W2:Y:S02]  /*a400*/  SYNCS.PHASECHK.TRANS64.TRYWAIT P0, [R0+URZ+0x90], R5 ;  /* 0x00009005000075a7 */ /* 0x0022a400080011ff */
[----:B--2---:R-:W-:Y:S05]  /*a410*/  @!P0 NANOSLEEP.SYNCS 0x989680 ;  /* 0x009896800000895d */ /* 0x004fea0003900000 */
[----:B------:R-:W2:Y:S02]  /*a420*/  @!P0 SYNCS.PHASECHK.TRANS64 P0, [R0+URZ+0x90], R5 ;  /* 0x00009005000085a7 */ /* 0x000ea400080010ff */
[----:B--2---:R-:W-:Y:S05]  /*a430*/  @!P0 BRA `(.L_x_67) ;  /* 0xfffffffc00f08947 */ /* 0x004fea000383ffff */
[----:B------:R-:W-:Y:S05]  /*a440*/  BRA `(.L_x_161) ;  /* 0xffffff9000f87947 */ /* 0x000fea000383ffff */
.L_x_69:
[----:B------:R-:W-:-:S07]  /*a450*/  MOV R0, UR31 ;  /* 0x0000001f00007c02 */ /* 0x000fce0008000f00 */
.L_x_162:
[----:B-1----:R1:W2:Y:S02]  /*a460*/  SYNCS.PHASECHK.TRANS64.TRYWAIT P0, [R0+URZ+0xd0], R5 ;  /* 0x0000d005000075a7 */ /* 0x0022a400080011ff */
[----:B--2---:R-:W-:Y:S05]  /*a470*/  @!P0 NANOSLEEP.SYNCS 0x989680 ;  /* 0x009896800000895d */ /* 0x004fea0003900000 */
[----:B------:R-:W2:Y:S02]  /*a480*/  @!P0 SYNCS.PHASECHK.TRANS64 P0, [R0+URZ+0xd0], R5 ;  /* 0x0000d005000085a7 */ /* 0x000ea400080010ff */
[----:B--2---:R-:W-:Y:S05]  /*a490*/  @!P0 BRA `(.L_x_162) ;  /* 0xfffffffc00f08947 */ /* 0x004fea000383ffff */
[----:B------:R-:W-:Y:S05]  /*a4a0*/  BRA `(.L_x_163) ;  /* 0xffffff9400447947 */ /* 0x000fea000383ffff */
.L_x_72:
[----:B------:R-:W-:Y:S07]  /*a4b0*/  MOV R0, UR5 ;  /* 0x0000000500007c02 */ /* 0x000fee0008000f00 */
.L_x_164:
[----:B-1----:R1:W2:Y:S02]  /*a4c0*/  SYNCS.PHASECHK.TRANS64.TRYWAIT P0, [R0+URZ], R5 ;  /* 0x00000005000075a7 */ /* 0x0022a400080011ff */
[----:B--2---:R-:W-:Y:S05]  /*a4d0*/  @!P0 NANOSLEEP.SYNCS 0x989680 ;  /* 0x009896800000895d */ /* 0x004fea0003900000 */
[----:B------:R-:W2:Y:S02]  /*a4e0*/  @!P0 SYNCS.PHASECHK.TRANS64 P0, [R0+URZ], R5 ;  /* 0x00000005000085a7 */ /* 0x000ea400080010ff */
[----:B--2---:R-:W-:Y:S05]  /*a4f0*/  @!P0 BRA `(.L_x_164) ;  /* 0xfffffffc00f08947 */ /* 0x004fea000383ffff */
[----:B------:R-:W-:Y:S05]  /*a500*/  BRA `(.L_x_71) ;  /* 0xffffff9400587947 */ /* 0x000fea000383ffff */
.L_x_76:
[----:B-1----:R-:W-:-:S07]  /*a510*/  MOV R0, UR4 ;  /* 0x0000000400007c02 */ /* 0x002fce0008000f00 */
.L_x_165:
[----:B-1----:R1:W2:Y:S02]  /*a520*/  SYNCS.PHASECHK.TRANS64.TRYWAIT P0, [R0+URZ], R3 ;  /* 0x00000003000075a7 */ /* 0x0022a400080011ff */
[----:B--2---:R-:W-:Y:S05]  /*a530*/  @!P0 NANOSLEEP.SYNCS 0x989680 ;  /* 0x009896800000895d */ /* 0x004fea0003900000 */
[----:B------:R-:W2:Y:S02]  /*a540*/  @!P0 SYNCS.PHASECHK.TRANS64 P0, [R0+URZ], R3 ;  /* 0x00000003000085a7 */ /* 0x000ea400080010ff */
[----:B--2---:R-:W-:Y:S05]  /*a550*/  @!P0 BRA `(.L_x_165) ;  /* 0xfffffffc00f08947 */ /* 0x004fea000383ffff */
[----:B------:R-:W-:Y:S05]  /*a560*/  BRA `(.L_x_166) ;  /* 0xffffff98004c7947 */ /* 0x000fea000383ffff */
.L_x_77:
[----:B------:R-:W-:-:S07]  /*a570*/  MOV R0, UR5 ;  /* 0x0000000500007c02 */ /* 0x000fce0008000f00 */
.L_x_167:
[----:B-1----:R1:W2:Y:S02]  /*a580*/  SYNCS.PHASECHK.TRANS64.TRYWAIT P0, [R0+URZ], R3 ;  /* 0x00000003000075a7 */ /* 0x0022a400080011ff */
[----:B--2---:R-:W-:Y:S05]  /*a590*/  @!P0 NANOSLEEP.SYNCS 0x989680 ;  /* 0x009896800000895d */ /* 0x004fea0003900000 */
[----:B------:R-:W2:Y:S02]  /*a5a0*/  @!P0 SYNCS.PHASECHK.TRANS64 P0, [R0+URZ], R3 ;  /* 0x00000003000085a7 */ /* 0x000ea400080010ff */
[----:B--2---:R-:W-:Y:S05]  /*a5b0*/  @!P0 BRA `(.L_x_167) ;  /* 0xfffffffc00f08947 */ /* 0x004fea000383ffff */
[----:B------:R-:W-:Y:S05]  /*a5c0*/  BRA `(.L_x_168) ;  /* 0xffffff9800587947 */ /* 0x000fea000383ffff */
.L_x_78:
[----:B------:R-:W-:-:S07]  /*a5d0*/  MOV R0, UR5 ;  /* 0x0000000500007c02 */ /* 0x000fce0008000f00 */
.L_x_169:
[----:B-1----:R1:W2:Y:S02]  /*a5e0*/  SYNCS.PHASECHK.TRANS64.TRYWAIT P0, [R0+URZ], R3 ;  /* 0x00000003000075a7 */ /* 0x0022a400080011ff */
[----:B--2---:R-:W-:Y:S05]  /*a5f0*/  @!P0 NANOSLEEP.SYNCS 0x989680 ;  /* 0x009896800000895d */ /* 0x004fea0003900000 */
[----:B------:R-:W2:Y:S02]  /*a600*/  @!P0 SYNCS.PHASECHK.TRANS64 P0, [R0+URZ], R3 ;  /* 0x00000003000085a7 */ /* 0x000ea400080010ff */
[----:B--2---:R-:W-:Y:S05]  /*a610*/  @!P0 BRA `(.L_x_169) ;  /* 0xfffffffc00f08947 */ /* 0x004fea000383ffff */
[----:B------:R-:W-:Y:S05]  /*a620*/  BRA `(.L_x_170) ;  /* 0xffffff9800647947 */ /* 0x000fea000383ffff */
.L_x_81:
[----:B------:R-:W-:-:S07]  /*a630*/  MOV R0, UR26 ;  /* 0x0000001a00007c02 */ /* 0x000fce0008000f00 */
.L_x_171:
[----:B-1----:R1:W2:Y:S02]  /*a640*/  SYNCS.PHASECHK.TRANS64.TRYWAIT P1, [R0+URZ+0x110], R3 ;  /* 0x00011003000075a7 */ /* 0x0022a400080211ff */
[----:B--2---:R-:W-:Y:S05]  /*a650*/  @!P1 NANOSLEEP.SYNCS 0x989680 ;  /* 0x009896800000995d */ /* 0x004fea0003900000 */
[----:B------:R-:W2:Y:S02]  /*a660*/  @!P1 SYNCS.PHASECHK.TRANS64 P1, [R0+URZ+0x110], R3 ;  /* 0x00011003000095a7 */ /* 0x000ea400080210ff */
[----:B--2---:R-:W-:Y:S05]  /*a670*/  @!P1 BRA `(.L_x_171) ;  /* 0xfffffffc00f09947 */ /* 0x004fea000383ffff */
[----:B------:R-:W-:Y:S05]  /*a680*/  BRA `(.L_x_172) ;  /* 0xffffff9800b07947 */ /* 0x000fea000383ffff */
.L_x_86:
[----:B--2---:R2:W3:Y:S02]  /*a690*/  SYNCS.PHASECHK.TRANS64.TRYWAIT P0, [R12+URZ+0x90], R9 ;  /* 0x000090090c0075a7 */ /* 0x0044e400080011ff */
[----:B---3--:R-:W-:Y:S05]  /*a6a0*/  @!P0 NANOSLEEP.SYNCS 0x989680 ;  /* 0x009896800000895d */ /* 0x008fea0003900000 */
[----:B------:R-:W3:Y:S02]  /*a6b0*/  @!P0 SYNCS.PHASECHK.TRANS64 P0, [R12+URZ+0x90], R9 ;  /* 0x000090090c0085a7 */ /* 0x000ee400080010ff */
[----:B---3--:R-:W-:Y:S05]  /*a6c0*/  @!P0 BRA `(.L_x_86) ;  /* 0xfffffffc00f08947 */ /* 0x008fea000383ffff */
[----:B------:R-:W-:Y:S05]  /*a6d0*/  BRA `(.L_x_173) ;  /* 0xffffff9c00e47947 */ /* 0x000fea000383ffff */
.L_x_89:
[----:B------:R-:W-:Y:S07]  /*a6e0*/  MOV R0, UR21 ;  /* 0x0000001500007c02 */ /* 0x000fee0008000f00 */
.L_x_174:
[----:B--2---:R2:W3:Y:S02]  /*a6f0*/  SYNCS.PHASECHK.TRANS64.TRYWAIT P2, [R0+URZ+0x88], R11 ;  /* 0x0000880b000075a7 */ /* 0x0044e400080411ff */
[----:B---3--:R-:W-:Y:S05]  /*a700*/  @!P2 NANOSLEEP.SYNCS 0x989680 ;  /* 0x009896800000a95d */ /* 0x008fea0003900000 */
[----:B------:R-:W3:Y:S02]  /*a710*/  @!P2 SYNCS.PHASECHK.TRANS64 P2, [R0+URZ+0x88], R11 ;  /* 0x0000880b0000a5a7 */ /* 0x000ee400080410ff */
[----:B---3--:R-:W-:Y:S05]  /*a720*/  @!P2 BRA `(.L_x_174) ;  /* 0xfffffffc00f0a947 */ /* 0x008fea000383ffff */
[----:B------:R-:W-:Y:S05]  /*a730*/  BRA `(.L_x_88) ;  /* 0xffffffa4004c7947 */ /* 0x000fea000383ffff */
.L_x_92:
[----:B--2---:R-:W-:Y:S07]  /*a740*/  MOV R0, UR21 ;  /* 0x0000001500007c02 */ /* 0x004fee0008000f00 */
.L_x_175:
[----:B--2---:R2:W3:Y:S02]  /*a750*/  SYNCS.PHASECHK.TRANS64.TRYWAIT P0, [R0+URZ+0x60], R9 ;  /* 0x00006009000075a7 */ /* 0x0044e400080011ff */
[----:B---3--:R-:W-:Y:S05]  /*a760*/  @!P0 NANOSLEEP.SYNCS 0x989680 ;  /* 0x009896800000895d */ /* 0x008fea0003900000 */
[----:B------:R-:W3:Y:S02]  /*a770*/  @!P0 SYNCS.PHASECHK.TRANS64 P0, [R0+URZ+0x60], R9 ;  /* 0x00006009000085a7 */ /* 0x000ee400080010ff */
[----:B---3--:R-:W-:Y:S05]  /*a780*/  @!P0 BRA `(.L_x_175) ;  /* 0xfffffffc00f08947 */ /* 0x008fea000383ffff */
[----:B------:R-:W-:Y:S05]  /*a790*/  BRA `(.L_x_176) ;  /* 0xffffffa400a87947 */ /* 0x000fea000383ffff */
.L_x_93:
[----:B------:R-:W-:Y:S07]  /*a7a0*/  MOV R0, UR21 ;  /* 0x0000001500007c02 */ /* 0x000fee0008000f00 */
.L_x_177:
[----:B--2---:R2:W3:Y:S02]  /*a7b0*/  SYNCS.PHASECHK.TRANS64.TRYWAIT P0, [R0+URZ+0x68], R9 ;  /* 0x00006809000075a7 */ /* 0x0044e400080011ff */
[----:B---3--:R-:W-:Y:S05]  /*a7c0*/  @!P0 NANOSLEEP.SYNCS 0x989680 ;  /* 0x009896800000895d */ /* 0x008fea0003900000 */
[----:B------:R-:W3:Y:S02]  /*a7d0*/  @!P0 SYNCS.PHASECHK.TRANS64 P0, [R0+URZ+0x68], R9 ;  /* 0x00006809000085a7 */ /* 0x000ee400080010ff */
[----:B---3--:R-:W-:Y:S05]  /*a7e0*/  @!P0 BRA `(.L_x_177) ;  /* 0xfffffffc00f08947 */ /* 0x008fea000383ffff */
[----:B------:R-:W-:Y:S05]  /*a7f0*/  BRA `(.L_x_178) ;  /* 0xffffffa800007947 */ /* 0x000fea000383ffff */
.L_x_94:
[----:B------:R-:W-:Y:S07]  /*a800*/  MOV R0, UR21 ;  /* 0x0000001500007c02 */ /* 0x000fee0008000f00 */
.L_x_179:
[----:B--2---:R2:W3:Y:S02]  /*a810*/  SYNCS.PHASECHK.TRANS64.TRYWAIT P0, [R0+URZ+0x70], R9 ;  /* 0x00007009000075a7 */ /* 0x0044e400080011ff */
[----:B---3--:R-:W-:Y:S05]  /*a820*/  @!P0 NANOSLEEP.SYNCS 0x989680 ;  /* 0x009896800000895d */ /* 0x008fea0003900000 */
[----:B------:R-:W3:Y:S02]  /*a830*/  @!P0 SYNCS.PHASECHK.TRANS64 P0, [R0+URZ+0x70], R9 ;  /* 0x00007009000085a7 */ /* 0x000ee400080010ff */
[----:B---3--:R-:W-:Y:S05]  /*a840*/  @!P0 BRA `(.L_x_179) ;  /* 0xfffffffc00f08947 */ /* 0x008fea000383ffff */
[----:B------:R-:W-:Y:S05]  /*a850*/  BRA `(.L_x_180) ;  /* 0xffffffa8005c7947 */ /* 0x000fea000383ffff */
.L_x_95:
[----:B------:R-:W-:Y:S07]  /*a860*/  MOV R0, UR21 ;  /* 0x0000001500007c02 */ /* 0x000fee0008000f00 */
.L_x_181:
[----:B--2---:R2:W3:Y:S02]  /*a870*/  SYNCS.PHASECHK.TRANS64.TRYWAIT P0, [R0+URZ+0x78], R9 ;  /* 0x00007809000075a7 */ /* 0x0044e400080011ff */
[----:B---3--:R-:W-:Y:S05]  /*a880*/  @!P0 NANOSLEEP.SYNCS 0x989680 ;  /* 0x009896800000895d */ /* 0x008fea0003900000 */
[----:B------:R-:W3:Y:S02]  /*a890*/  @!P0 SYNCS.PHASECHK.TRANS64 P0, [R0+URZ+0x78], R9 ;  /* 0x00007809000085a7 */ /* 0x000ee400080010ff */
[----:B---3--:R-:W-:Y:S05]  /*a8a0*/  @!P0 BRA `(.L_x_181) ;  /* 0xfffffffc00f08947 */ /* 0x008fea000383ffff */
[----:B------:R-:W-:Y:S05]  /*a8b0*/  BRA `(.L_x_182) ;  /* 0xffffffa800b87947 */ /* 0x000fea000383ffff */
.L_x_97:
[----:B------:R-:W-:-:S07]  /*a8c0*/  MOV R0, UR21 ;  /* 0x0000001500007c02 */ /* 0x000fce0008000f00 */
.L_x_183:
[----:B--2---:R2:W4:Y:S02]  /*a8d0*/  SYNCS.PHASECHK.TRANS64.TRYWAIT P0, [R0+URZ+0x60], R3 ;  /* 0x00006003000075a7 */ /* 0x00452400080011ff */
[----:B----4-:R-:W-:Y:S05]  /*a8e0*/  @!P0 NANOSLEEP.SYNCS 0x989680 ;  /* 0x009896800000895d */ /* 0x010fea0003900000 */
[----:B------:R-:W4:Y:S02]  /*a8f0*/  @!P0 SYNCS.PHASECHK.TRANS64 P0, [R0+URZ+0x60], R3 ;  /* 0x00006003000085a7 */ /* 0x000f2400080010ff */
[----:B----4-:R-:W-:Y:S05]  /*a900*/  @!P0 BRA `(.L_x_183) ;  /* 0xfffffffc00f08947 */ /* 0x010fea000383ffff */
[----:B------:R-:W-:Y:S05]  /*a910*/  BRA `(.L_x_184) ;  /* 0xffffffac00447947 */ /* 0x000fea000383ffff */
.L_x_98:
[----:B--2---:R-:W-:-:S07]  /*a920*/  MOV R0, UR21 ;  /* 0x0000001500007c02 */ /* 0x004fce0008000f00 */
.L_x_185:
[----:B--2---:R2:W4:Y:S02]  /*a930*/  SYNCS.PHASECHK.TRANS64.TRYWAIT P0, [R0+URZ+0x68], R3 ;  /* 0x00006803000075a7 */ /* 0x00452400080011ff */
[----:B----4-:R-:W-:Y:S05]  /*a940*/  @!P0 NANOSLEEP.SYNCS 0x989680 ;  /* 0x009896800000895d */ /* 0x010fea0003900000 */
[----:B------:R-:W4:Y:S02]  /*a950*/  @!P0 SYNCS.PHASECHK.TRANS64 P0, [R0+URZ+0x68], R3 ;  /* 0x00006803000085a7 */ /* 0x000f2400080010ff */
[----:B----4-:R-:W-:Y:S05]  /*a960*/  @!P0 BRA `(.L_x_185) ;  /* 0xfffffffc00f08947 */ /* 0x010fea000383ffff */
[----:B------:R-:W-:Y:S05]  /*a970*/  BRA `(.L_x_186) ;  /* 0xffffffac00347947 */ /* 0x000fea000383ffff */
.L_x_99:
[----:B--2---:R-:W-:-:S07]  /*a980*/  MOV R0, UR21 ;  /* 0x0000001500007c02 */ /* 0x004fce0008000f00 */
.L_x_187:
[----:B--2---:R2:W4:Y:S02]  /*a990*/  SYNCS.PHASECHK.TRANS64.TRYWAIT P0, [R0+URZ+0x70], R3 ;  /* 0x00007003000075a7 */ /* 0x00452400080011ff */
[----:B----4-:R-:W-:Y:S05]  /*a9a0*/  @!P0 NANOSLEEP.SYNCS 0x989680 ;  /* 0x009896800000895d */ /* 0x010fea0003900000 */
[----:B------:R-:W4:Y:S02]  /*a9b0*/  @!P0 SYNCS.PHASECHK.TRANS64 P0, [R0+URZ+0x70], R3 ;  /* 0x00007003000085a7 */ /* 0x000f2400080010ff */
[----:B----4-:R-:W-:Y:S05]  /*a9c0*/  @!P0 BRA `(.L_x_187) ;  /* 0xfffffffc00f08947 */ /* 0x010fea000383ffff */
[----:B------:R-:W-:Y:S05]  /*a9d0*/  BRA `(.L_x_188) ;  /* 0xffffffac00247947 */ /* 0x000fea000383ffff */
.L_x_101:
[----:B-1----:R1:W2:Y:S02]  /*a9e0*/  SYNCS.PHASECHK.TRANS64.TRYWAIT P0, [R3+URZ+0x90], R0 ;  /* 0x00009000030075a7 */ /* 0x0022a400080011ff */
[----:B--2---:R-:W-:Y:S05]  /*a9f0*/  @!P0 NANOSLEEP.SYNCS 0x989680 ;  /* 0x009896800000895d */ /* 0x004fea0003900000 */
[----:B------:R-:W2:Y:S02]  /*aa00*/  @!P0 SYNCS.PHASECHK.TRANS64 P0, [R3+URZ+0x90], R0 ;  /* 0x00009000030085a7 */ /* 0x000ea400080010ff */
[----:B--2---:R-:W-:Y:S05]  /*aa10*/  @!P0 BRA `(.L_x_101) ;  /* 0xfffffffc00f08947 */ /* 0x004fea000383ffff */
[----:B------:R-:W-:Y:S05]  /*aa20*/  BRA `(.L_x_189) ;  /* 0xffffffac00e87947 */ /* 0x000fea000383ffff */
.L_x_112:
[----:B--2---:R2:W1:Y:S02]  /*aa30*/  SYNCS.PHASECHK.TRANS64.TRYWAIT P1, [R5+URZ+0x40], R2 ;  /* 0x00004002050075a7 */ /* 0x00446400080211ff */
[----:B-1----:R-:W-:Y:S05]  /*aa40*/  @!P1 NANOSLEEP.SYNCS 0x989680 ;  /* 0x009896800000995d */ /* 0x002fea0003900000 */
[----:B------:R-:W1:Y:S02]  /*aa50*/  @!P1 SYNCS.PHASECHK.TRANS64 P1, [R5+URZ+0x40], R2 ;  /* 0x00004002050095a7 */ /* 0x000e6400080210ff */
[----:B-1----:R-:W-:Y:S05]  /*aa60*/  @!P1 BRA `(.L_x_112) ;  /* 0xfffffffc00f09947 */ /* 0x002fea000383ffff */
[----:B------:R-:W-:Y:S05]  /*aa70*/  BRA `(.L_x_111) ;  /* 0xffffffbc005c7947 */ /* 0x000fea000383ffff */
.L_x_114:
[----:B-1----:R1:W4:Y:S02]  /*aa80*/  SYNCS.PHASECHK.TRANS64.TRYWAIT P0, [R90+URZ+0xb0], R7 ;  /* 0x0000b0075a0075a7 */ /* 0x00232400080011ff */
[----:B----4-:R-:W-:Y:S05]  /*aa90*/  @!P0 NANOSLEEP.SYNCS 0x989680 ;  /* 0x009896800000895d */ /* 0x010fea0003900000 */
[----:B------:R-:W4:Y:S02]  /*aaa0*/  @!P0 SYNCS.PHASECHK.TRANS64 P0, [R90+URZ+0xb0], R7 ;  /* 0x0000b0075a0085a7 */ /* 0x000f2400080010ff */
[----:B----4-:R-:W-:Y:S05]  /*aab0*/  @!P0 BRA `(.L_x_114) ;  /* 0xfffffffc00f08947 */ /* 0x010fea000383ffff */
[----:B------:R-:W-:Y:S05]  /*aac0*/  BRA `(.L_x_113) ;  /* 0xffffffbc00ac7947 */ /* 0x000fea000383ffff */
.L_x_122:
[----:B---3--:R3:W4:Y:S02]  /*aad0*/  SYNCS.PHASECHK.TRANS64.TRYWAIT P0, [R103+URZ+0x40], R4 ;  /* 0x00004004670075a7 */ /* 0x00872400080011ff */
[----:B----4-:R-:W-:Y:S05]  /*aae0*/  @!P0 NANOSLEEP.SYNCS 0x989680 ;  /* 0x009896800000895d */ /* 0x010fea0003900000 */
[----:B------:R-:W4:Y:S02]  /*aaf0*/  @!P0 SYNCS.PHASECHK.TRANS64 P0, [R103+URZ+0x40], R4 ;  /* 0x00004004670085a7 */ /* 0x000f2400080010ff */
[----:B----4-:R-:W-:Y:S05]  /*ab00*/  @!P0 BRA `(.L_x_122) ;  /* 0xfffffffc00f08947 */ /* 0x010fea000383ffff */
[----:B------:R-:W-:Y:S05]  /*ab10*/  BRA `(.L_x_121) ;  /* 0xffffffc800b47947 */ /* 0x000fea000383ffff */
.L_x_130:
[----:B---3--:R3:W4:Y:S02]  /*ab20*/  SYNCS.PHASECHK.TRANS64.TRYWAIT P0, [R103+URZ+0x40], R4 ;  /* 0x00004004670075a7 */ /* 0x00872400080011ff */
[----:B----4-:R-:W-:Y:S05]  /*ab30*/  @!P0 NANOSLEEP.SYNCS 0x989680 ;  /* 0x009896800000895d */ /* 0x010fea0003900000 */
[----:B------:R-:W4:Y:S02]  /*ab40*/  @!P0 SYNCS.PHASECHK.TRANS64 P0, [R103+URZ+0x40], R4 ;  /* 0x00004004670085a7 */ /* 0x000f2400080010ff */
[----:B----4-:R-:W-:Y:S05]  /*ab50*/  @!P0 BRA `(.L_x_130) ;  /* 0xfffffffc00f08947 */ /* 0x010fea000383ffff */
[----:B------:R-:W-:Y:S05]  /*ab60*/  BRA `(.L_x_129) ;  /* 0xffffffd800047947 */ /* 0x000fea000383ffff */
.L_x_138:
[----:B---3--:R3:W4:Y:S02]  /*ab70*/  SYNCS.PHASECHK.TRANS64.TRYWAIT P0, [R102+URZ+0x40], R3 ;  /* 0x00004003660075a7 */ /* 0x00872400080011ff */
[----:B----4-:R-:W-:Y:S05]  /*ab80*/  @!P0 NANOSLEEP.SYNCS 0x989680 ;  /* 0x009896800000895d */ /* 0x010fea0003900000 */
[----:B------:R-:W4:Y:S02]  /*ab90*/  @!P0 SYNCS.PHASECHK.TRANS64 P0, [R102+URZ+0x40], R3 ;  /* 0x00004003660085a7 */ /* 0x000f2400080010ff */
[----:B----4-:R-:W-:Y:S05]  /*aba0*/  @!P0 BRA `(.L_x_138) ;  /* 0xfffffffc00f08947 */ /* 0x010fea000383ffff */
[----:B------:R-:W-:Y:S05]  /*abb0*/  BRA `(.L_x_137) ;  /* 0xffffffe4005c7947 */ /* 0x000fea000383ffff */
        .weak           $__internal_0_$__cuda_sm10x_tcgen05_guardrail_trap_col_being_dealloced_not_returned_by_alloc
        .type           $__internal_0_$__cuda_sm10x_tcgen05_guardrail_trap_col_being_dealloced_not_returned_by_alloc,@function
        .size           $__internal_0_$__cuda_sm10x_tcgen05_guardrail_trap_col_being_dealloced_not_returned_by_alloc,($__internal_1_$__cuda_sm10x_tcgen05_guardrail_trap_phase_invalid_during_alloc - $__internal_0_$__cuda_sm10x_tcgen05_guardrail_trap_col_being_dealloced_not_returned_by_alloc)
$__internal_0_$__cuda_sm10x_tcgen05_guardrail_trap_col_being_dealloced_not_returned_by_alloc:
[----:B------:R-:W-:Y:S05]  /*abc0*/  BPT.TRAP 0x1 ;  /* 0x000000040000795c */ /* 0x000fea0000300000 */
[----:B------:R-:W-:-:S04]  /*abd0*/  HFMA2 R3, -RZ, RZ, 0, 0 ;  /* 0x00000000ff037431 */ /* 0x000fc800000001ff */
[----:B------:R-:W-:Y:S05]  /*abe0*/  RET.REL.NODEC R2 `(_ZN7cutlass13device_kernelINS_4gemm6kernel13GemmUniversalIN4cute5tupleIJiiiiEEENS1_10collective13CollectiveMmaINS1_35MainloopSm100TmaUmmaWarpSpecializedILi4ELi2ELi4ENS5_IJNS4_1CILi2EEESB_NSA_ILi1EEEEEEEENS5_IJNSA_ILi128EEENSA_ILi256EEESF_EEENS_12float_e5m2_tENS5_IJlSC_lEEESI_SJ_NS4_8TiledMMAINS4_8MMA_AtomIJNS4_10MMA_TraitsINS4_25SM100_MMA_F8F6F4_2x1SM_SSEJSI_SI_fSF_SG_NS4_17integral_constantINS4_4UMMA5MajorELSQ_0EEESR_NSO_INSP_7ScaleInELSS_0EEEST_EEEEEENS4_6LayoutINS5_IJSC_SC_SC_EEENS5_IJNSA_ILi0EEESY_SY_EEEEENS5_IJNS4_10UnderscoreES11_S11_EEEEENS4_28SM100_TMA_2SM_LOAD_MULTICASTENS4_14ComposedLayoutINS4_7SwizzleILi3ELi4ELi3EEENS4_18smem_ptr_flag_bitsILi8EEENSW_INS5_IJNSA_ILi8EEESF_EEENS5_IJSF_SC_EEEEEEEvNS4_8identityENS4_18SM100_TMA_2SM_LOADES1E_vS1F_EENS_8epilogue10collective18CollectiveEpilogueINS1I_23Sm100TmaWarpSpecializedILi4ELi2ELi32ELb0ELb0EEEJNS5_IJNSA_ILi64EEESG_SF_EEENS5_IJNSW_IS1N_SC_EENSW_INS5_IJNSA_ILi32EEESB_EEENS5_IJSC_SF_EEEEEEEESI_SJ_SI_SJ_NS1I_6fusion15FusionCallbacksIS1M_NS1V_17LinearCombinationISI_fSI_fLNS_15FloatRoundStyleE2EEES1O_S1U_JEEENS4_5SM1004TMEM4LOAD26SM100_TMEM_LOAD_32dp32b32xENS4_13SM90_TMA_LOADENS15_INS16_ILi1ELi4ELi3EEES19_NSW_INS5_IJS1A_S1Q_EEENS5_IJS1Q_SC_EEEEEEENS4_39AutoVectorizingCopyWithAssumedAlignmentILi128EEENS4_14SM90_TMA_STOREES2A_S2C_S2C_EEEvvEEEEvNT_6ParamsE) ;  /* 0xffffff5402047950 */ /* 0x000fea0003c3ffff */
        .weak           $__internal_1_$__cuda_sm10x_tcgen05_guardrail_trap_phase_invalid_during_alloc
        .type           $__internal_1_$__cuda_sm10x_tcgen05_guardrail_trap_phase_invalid_during_alloc,@function
        .size           $__internal_1_$__cuda_sm10x_tcgen05_guardrail_trap_phase_invalid_during_alloc,($__internal_2_$__cuda_sm10x_tcgen05_guardrail_trap_unallocated_columns_being_dealloced - $__internal_1_$__cuda_sm10x_tcgen05_guardrail_trap_phase_invalid_during_alloc)
$__internal_1_$__cuda_sm10x_tcgen05_guardrail_trap_phase_invalid_during_alloc:
[----:B------:R-:W-:Y:S05]  /*abf0*/  BPT.TRAP 0x1 ;  /* 0x000000040000795c */ /* 0x000fea0000300000 */
[----:B------:R-:W-:-:S04]  /*ac00*/  MOV R5, 0x0 ;  /* 0x0000000000057802 */ /* 0x000fc80000000f00 */
[----:B------:R-:W-:Y:S05]  /*ac10*/  RET.REL.NODEC R4 `(_ZN7cutlass13device_kernelINS_4gemm6kernel13GemmUniversalIN4cute5tupleIJiiiiEEENS1_10collective13CollectiveMmaINS1_35MainloopSm100TmaUmmaWarpSpecializedILi4ELi2ELi4ENS5_IJNS4_1CILi2EEESB_NSA_ILi1EEEEEEEENS5_IJNSA_ILi128EEENSA_ILi256EEESF_EEENS_12float_e5m2_tENS5_IJlSC_lEEESI_SJ_NS4_8TiledMMAINS4_8MMA_AtomIJNS4_10MMA_TraitsINS4_25SM100_MMA_F8F6F4_2x1SM_SSEJSI_SI_fSF_SG_NS4_17integral_constantINS4_4UMMA5MajorELSQ_0EEESR_NSO_INSP_7ScaleInELSS_0EEEST_EEEEEENS4_6LayoutINS5_IJSC_SC_SC_EEENS5_IJNSA_ILi0EEESY_SY_EEEEENS5_IJNS4_10UnderscoreES11_S11_EEEEENS4_28SM100_TMA_2SM_LOAD_MULTICASTENS4_14ComposedLayoutINS4_7SwizzleILi3ELi4ELi3EEENS4_18smem_ptr_flag_bitsILi8EEENSW_INS5_IJNSA_ILi8EEESF_EEENS5_IJSF_SC_EEEEEEEvNS4_8identityENS4_18SM100_TMA_2SM_LOADES1E_vS1F_EENS_8epilogue10collective18CollectiveEpilogueINS1I_23Sm100TmaWarpSpecializedILi4ELi2ELi32ELb0ELb0EEEJNS5_IJNSA_ILi64EEESG_SF_EEENS5_IJNSW_IS1N_SC_EENSW_INS5_IJNSA_ILi32EEESB_EEENS5_IJSC_SF_EEEEEEEESI_SJ_SI_SJ_NS1I_6fusion15FusionCallbacksIS1M_NS1V_17LinearCombinationISI_fSI_fLNS_15FloatRoundStyleE2EEES1O_S1U_JEEENS4_5SM1004TMEM4LOAD26SM100_TMEM_LOAD_32dp32b32xENS4_13SM90_TMA_LOADENS15_INS16_ILi1ELi4ELi3EEES19_NSW_INS5_IJS1A_S1Q_EEENS5_IJS1Q_SC_EEEEEEENS4_39AutoVectorizingCopyWithAssumedAlignmentILi128EEENS4_14SM90_TMA_STOREES2A_S2C_S2C_EEEvvEEEEvNT_6ParamsE) ;  /* 0xffffff5004f87950 */ /* 0x000fea0003c3ffff */
        .weak           $__internal_2_$__cuda_sm10x_tcgen05_guardrail_trap_unallocated_columns_being_dealloced
        .type           $__internal_2_$__cuda_sm10x_tcgen05_guardrail_trap_unallocated_columns_being_dealloced,@function
        .size           $__internal_2_$__cuda_sm10x_tcgen05_guardrail_trap_unallocated_columns_being_dealloced,(.L_x_191 - $__internal_2_$__cuda_sm10x_tcgen05_guardrail_trap_unallocated_columns_being_dealloced)
$__internal_2_$__cuda_sm10x_tcgen05_guardrail_trap_unallocated_columns_being_dealloced:
[----:B------:R-:W-:Y:S05]  /*ac20*/  BPT.TRAP 0x1 ;  /* 0x000000040000795c */ /* 0x000fea0000300000 */
[----:B------:R-:W-:-:S04]  /*ac30*/  HFMA2 R3, -RZ, RZ, 0, 0 ;  /* 0x00000000ff037431 */ /* 0x000fc800000001ff */
[----:B------:R-:W-:Y:S05]  /*ac40*/  RET.REL.NODEC R2 `(_ZN7cutlass13device_kernelINS_4gemm6kernel13GemmUniversalIN4cute5tupleIJiiiiEEENS1_10collective13CollectiveMmaINS1_35MainloopSm100TmaUmmaWarpSpecializedILi4ELi2ELi4ENS5_IJNS4_1CILi2EEESB_NSA_ILi1EEEEEEEENS5_IJNSA_ILi128EEENSA_ILi256EEESF_EEENS_12float_e5m2_tENS5_IJlSC_lEEESI_SJ_NS4_8TiledMMAINS4_8MMA_AtomIJNS4_10MMA_TraitsINS4_25SM100_MMA_F8F6F4_2x1SM_SSEJSI_SI_fSF_SG_NS4_17integral_constantINS4_4UMMA5MajorELSQ_0EEESR_NSO_INSP_7ScaleInELSS_0EEEST_EEEEEENS4_6LayoutINS5_IJSC_SC_SC_EEENS5_IJNSA_ILi0EEESY_SY_EEEEENS5_IJNS4_10UnderscoreES11_S11_EEEEENS4_28SM100_TMA_2SM_LOAD_MULTICASTENS4_14ComposedLayoutINS4_7SwizzleILi3ELi4ELi3EEENS4_18smem_ptr_flag_bitsILi8EEENSW_INS5_IJNSA_ILi8EEESF_EEENS5_IJSF_SC_EEEEEEEvNS4_8identityENS4_18SM100_TMA_2SM_LOADES1E_vS1F_EENS_8epilogue10collective18CollectiveEpilogueINS1I_23Sm100TmaWarpSpecializedILi4ELi2ELi32ELb0ELb0EEEJNS5_IJNSA_ILi64EEESG_SF_EEENS5_IJNSW_IS1N_SC_EENSW_INS5_IJNSA_ILi32EEESB_EEENS5_IJSC_SF_EEEEEEEESI_SJ_SI_SJ_NS1I_6fusion15FusionCallbacksIS1M_NS1V_17LinearCombinationISI_fSI_fLNS_15FloatRoundStyleE2EEES1O_S1U_JEEENS4_5SM1004TMEM4LOAD26SM100_TMEM_LOAD_32dp32b32xENS4_13SM90_TMA_LOADENS15_INS16_ILi1ELi4ELi3EEES19_NSW_INS5_IJS1A_S1Q_EEENS5_IJS1Q_SC_EEEEEEENS4_39AutoVectorizingCopyWithAssumedAlignmentILi128EEENS4_14SM90_TMA_STOREES2A_S2C_S2C_EEEvvEEEEvNT_6ParamsE) ;  /* 0xffffff5002ec7950 */ /* 0x000fea0003c3ffff */
.L_x_190:
[----:B------:R-:W-:-:S00]  /*ac50*/  BRA `(.L_x_190) ;  /* 0xfffffffc00fc7947 */ /* 0x000fc0000383ffff */
[----:B------:R-:W-:-:S00]  /*ac60*/  NOP ;  /* 0x0000000000007918 */ /* 0x000fc00000000000 */
        /* <DEDUP_REMOVED lines=9> */
.L_x_191:


//--------------------- .nv.global.init           --------------------------
	.section	.nv.global.init,"aw",@progbits
.nv.global.init:
	.type		$str$27,@object
	.size		$str$27,($str$28 - $str$27)
$str$27:
        /*0000*/ 	.byte	0x28, 0x61, 0x64, 0x64, 0x72, 0x65, 0x73, 0x73, 0x20, 0x26, 0x20, 0x6d, 0x61, 0x73, 0x6b, 0x29
        /*0010*/ 	.byte	0x20, 0x3d, 0x3d, 0x20, 0x30, 0x00
	.type		$str$28,@object
	.size		$str$28,($str$26 - $str$28)
$str$28:
        /*0016*/ 	.byte	0x2f, 0x74, 0x6d, 0x70, 0x2f, 0x63, 0x75, 0x74, 0x6c, 0x61, 0x73, 0x73, 0x5f, 0x73, 0x77, 0x65
        /*0026*/ 	.byte	0x65, 0x70, 0x5f, 0x73, 0x72, 0x63, 0x2f, 0x69, 0x6e, 0x63, 0x6c, 0x75, 0x64, 0x65, 0x2f, 0x63
        /*0036*/ 	.byte	0x75, 0x74, 0x65, 0x2f, 0x70, 0x6f, 0x69, 0x6e, 0x74, 0x65, 0x72, 0x5f, 0x66, 0x6c, 0x61, 0x67
        /*0046*/ 	.byte	0x67, 0x65, 0x64, 0x2e, 0x68, 0x70, 0x70, 0x00
	.type		$str$26,@object
	.size		$str$26,($str$25 - $str$26)
$str$26:
        /*004e*/ 	.byte	0x2f, 0x74, 0x6d, 0x70, 0x2f, 0x63, 0x75, 0x74, 0x6c, 0x61, 0x73, 0x73, 0x5f, 0x73, 0x77, 0x65
        /*005e*/ 	.byte	0x65, 0x70, 0x5f, 0x73, 0x72, 0x63, 0x2f, 0x69, 0x6e, 0x63, 0x6c, 0x75, 0x64, 0x65, 0x2f, 0x63
        /*006e*/ 	.byte	0x75, 0x74, 0x65, 0x2f, 0x61, 0x74, 0x6f, 0x6d, 0x2f, 0x63, 0x6f, 0x70, 0x79, 0x5f, 0x74, 0x72
        /*007e*/ 	.byte	0x61, 0x69, 0x74, 0x73, 0x5f, 0x73, 0x6d, 0x31, 0x30, 0x30, 0x2e, 0x68, 0x70, 0x70, 0x00
	.type		$str$25,@object
	.size		$str$25,(__unnamed_1 - $str$25)
$str$25:
        /*008d*/ 	.byte	0x28, 0x28, 0x75, 0x69, 0x6e, 0x74, 0x33, 0x32, 0x5f, 0x74, 0x28, 0x74, 0x68, 0x72, 0x65, 0x61
        /*009d*/ 	.byte	0x64, 0x49, 0x64, 0x78, 0x2e, 0x78, 0x29, 0x20, 0x2f, 0x20, 0x33, 0x32, 0x29, 0x20, 0x25, 0x20
        /*00ad*/ 	.byte	0x34, 0x29, 0x20, 0x3d, 0x3d, 0x20, 0x28, 0x28, 0x28, 0x74, 0x6d, 0x65, 0x6d, 0x5f, 0x61, 0x64
        /*00bd*/ 	.byte	0x64, 0x72, 0x20, 0x3e, 0x3e, 0x20, 0x31, 0x36, 0x29, 0x20, 0x2f, 0x20, 0x33, 0x32, 0x29, 0x20
        /*00cd*/ 	.byte	0x25, 0x20, 0x34, 0x29, 0x00
	.type		__unnamed_1,@object
	.size		__unnamed_1,(__unnamed_2 - __unnamed_1)
__unnamed_1:
        /*00d2*/ 	.byte	0x61, 0x75, 0x74, 0x6f, 0x20, 0x63, 0x75, 0x74, 0x65, 0x3a, 0x3a, 0x61, 0x73, 0x5f, 0x70, 0x6f
        /* <DEDUP_REMOVED lines=24> */
        /*0262*/ 	.byte	0x3a, 0x3a, 0x43, 0x3c, 0x34, 0x30, 0x39, 0x36, 0x3e, 0x3e, 0x3e, 0x3e, 0x5d, 0x00
	.type		__unnamed_2,@object
	.size		__unnamed_2,(__unnamed_3 - __unnamed_2)
__unnamed_2:
        /* <DEDUP_REMOVED lines=26> */
	.type		__unnamed_3,@object
	.size		__unnamed_3,(.L_3 - __unnamed_3)
__unnamed_3:
        /* <DEDUP_REMOVED lines=40> */
        /*068e*/ 	.byte	0x74, 0x65, 0x3a, 0x3a, 0x43, 0x3c, 0x30, 0x3e, 0x3e, 0x3e, 0x3e, 0x5d, 0x00
.L_3:


//--------------------- .nv.shared._ZN7cutlass13device_kernelINS_4gemm6kernel13GemmUniversalIN4cute5tupleIJiiiiEEENS1_10collective13CollectiveMmaINS1_35MainloopSm100TmaUmmaWarpSpecializedILi4ELi2ELi4ENS5_IJNS4_1CILi2EEESB_NSA_ILi1EEEEEEEENS5_IJNSA_ILi128EEENSA_ILi256EEESF_EEENS_12float_e5m2_tENS5_IJlSC_lEEESI_SJ_NS4_8TiledMMAINS4_8MMA_AtomIJNS4_10MMA_TraitsINS4_25SM100_MMA_F8F6F4_2x1SM_SSEJSI_SI_fSF_SG_NS4_17integral_constantINS4_4UMMA5MajorELSQ_0EEESR_NSO_INSP_7ScaleInELSS_0EEEST_EEEEEENS4_6LayoutINS5_IJSC_SC_SC_EEENS5_IJNSA_ILi0EEESY_SY_EEEEENS5_IJNS4_10UnderscoreES11_S11_EEEEENS4_28SM100_TMA_2SM_LOAD_MULTICASTENS4_14ComposedLayoutINS4_7SwizzleILi3ELi4ELi3EEENS4_18smem_ptr_flag_bitsILi8EEENSW_INS5_IJNSA_ILi8EEESF_EEENS5_IJSF_SC_EEEEEEEvNS4_8identityENS4_18SM100_TMA_2SM_LOADES1E_vS1F_EENS_8epilogue10collective18CollectiveEpilogueINS1I_23Sm100TmaWarpSpecializedILi4ELi2ELi32ELb0ELb0EEEJNS5_IJNSA_ILi64EEESG_SF_EEENS5_IJNSW_IS1N_SC_EENSW_INS5_IJNSA_ILi32EEESB_EEENS5_IJSC_SF_EEEEEEEESI_SJ_SI_SJ_NS1I_6fusion15FusionCallbacksIS1M_NS1V_17LinearCombinationISI_fSI_fLNS_15FloatRoundStyleE2EEES1O_S1U_JEEENS4_5SM1004TMEM4LOAD26SM100_TMEM_LOAD_32dp32b32xENS4_13SM90_TMA_LOADENS15_INS16_ILi1ELi4ELi3EEES19_NSW_INS5_IJS1A_S1Q_EEENS5_IJS1Q_SC_EEEEEEENS4_39AutoVectorizingCopyWithAssumedAlignmentILi128EEENS4_14SM90_TMA_STOREES2A_S2C_S2C_EEEvvEEEEvNT_6ParamsE --------------------------
	.section	.nv.shared._ZN7cutlass13device_kernelINS_4gemm6kernel13GemmUniversalIN4cute5tupleIJiiiiEEENS1_10collective13CollectiveMmaINS1_35MainloopSm100TmaUmmaWarpSpecializedILi4ELi2ELi4ENS5_IJNS4_1CILi2EEESB_NSA_ILi1EEEEEEEENS5_IJNSA_ILi128EEENSA_ILi256EEESF_EEENS_12float_e5m2_tENS5_IJlSC_lEEESI_SJ_NS4_8TiledMMAINS4_8MMA_AtomIJNS4_10MMA_TraitsINS4_25SM100_MMA_F8F6F4_2x1SM_SSEJSI_SI_fSF_SG_NS4_17integral_constantINS4_4UMMA5MajorELSQ_0EEESR_NSO_INSP_7ScaleInELSS_0EEEST_EEEEEENS4_6LayoutINS5_IJSC_SC_SC_EEENS5_IJNSA_ILi0EEESY_SY_EEEEENS5_IJNS4_10UnderscoreES11_S11_EEEEENS4_28SM100_TMA_2SM_LOAD_MULTICASTENS4_14ComposedLayoutINS4_7SwizzleILi3ELi4ELi3EEENS4_18smem_ptr_flag_bitsILi8EEENSW_INS5_IJNSA_ILi8EEESF_EEENS5_IJSF_SC_EEEEEEEvNS4_8identityENS4_18SM100_TMA_2SM_LOADES1E_vS1F_EENS_8epilogue10collective18CollectiveEpilogueINS1I_23Sm100TmaWarpSpecializedILi4ELi2ELi32ELb0ELb0EEEJNS5_IJNSA_ILi64EEESG_SF_EEENS5_IJNSW_IS1N_SC_EENSW_INS5_IJNSA_ILi32EEESB_EEENS5_IJSC_SF_EEEEEEEESI_SJ_SI_SJ_NS1I_6fusion15FusionCallbacksIS1M_NS1V_17LinearCombinationISI_fSI_fLNS_15FloatRoundStyleE2EEES1O_S1U_JEEENS4_5SM1004TMEM4LOAD26SM100_TMEM_LOAD_32dp32b32xENS4_13SM90_TMA_LOADENS15_INS16_ILi1ELi4ELi3EEES19_NSW_INS5_IJS1A_S1Q_EEENS5_IJS1Q_SC_EEEEEEENS4_39AutoVectorizingCopyWithAssumedAlignmentILi128EEENS4_14SM90_TMA_STOREES2A_S2C_S2C_EEEvvEEEEvNT_6ParamsE,"aw",@nobits
	.sectionflags	@""
	.align	16
	.zero		1024


//--------------------- .nv.shared.reserved.0     --------------------------
	.section	.nv.shared.reserved.0,"aw",@nobits
	.weak		__nv_reservedSMEM_offset_0_alias
	.size		__nv_reservedSMEM_offset_0_alias, 0, 64
	.other		__nv_reservedSMEM_offset_0_alias,@"STO_CUDA_RESERVED_SHARED STV_DEFAULT"
__nv_reservedSMEM_offset_0_alias:
	.zero		0
.nv.shared.reserved.0:
	.zero		64
	.weak		__nv_reservedSMEM_tcgen05_partition
	.type		__nv_reservedSMEM_tcgen05_partition,@object
	.size		__nv_reservedSMEM_tcgen05_partition,(.L_0 - __nv_reservedSMEM_tcgen05_partition)
__nv_reservedSMEM_tcgen05_partition:
	.zero		32
.L_0:


//--------------------- .nv.global                --------------------------
	.section	.nv.global,"aw",@nobits
.nv.global:
	.type		_ZN39_INTERNAL_4e290d6f_4_k_cu_34760b81_94214cute1_E,@object
	.size		_ZN39_INTERNAL_4e290d6f_4_k_cu_34760b81_94214cute1_E,(_ZN39_INTERNAL_4e290d6f_4_k_cu_34760b81_94214cuda3std3__45__cpo6cbeginE - _ZN39_INTERNAL_4e290d6f_4_k_cu_34760b81_94214cute1_E)
_ZN39_INTERNAL_4e290d6f_4_k_cu_34760b81_94214cute1_E:
	.zero		1
	.type		_ZN39_INTERNAL_4e290d6f_4_k_cu_34760b81_94214cuda3std3__45__cpo6cbeginE,@object
	.size		_ZN39_INTERNAL_4e290d6f_4_k_cu_34760b81_94214cuda3std3__45__cpo6cbeginE,(_ZN39_INTERNAL_4e290d6f_4_k_cu_34760b81_94214cuda3std3__48in_placeE - _ZN39_INTERNAL_4e290d6f_4_k_cu_34760b81_94214cuda3std3__45__cpo6cbeginE)
_ZN39_INTERNAL_4e290d6f_4_k_cu_34760b81_94214cuda3std3__45__cpo6cbeginE:
	.zero		1
	.type		_ZN39_INTERNAL_4e290d6f_4_k_cu_34760b81_94214cuda3std3__48in_placeE,@object
	.size		_ZN39_INTERNAL_4e290d6f_4_k_cu_34760b81_94214cuda3std3__48in_placeE,(_ZN39_INTERNAL_4e290d6f_4_k_cu_34760b81_94214cuda3std6ranges3__45__cpo9iter_moveE - _ZN39_INTERNAL_4e290d6f_4_k_cu_34760b81_94214cuda3std3__48in_placeE)
_ZN39_INTERNAL_4e290d6f_4_k_cu_34760b81_94214cuda3std3__48in_placeE:
	.zero		1
	.type		_ZN39_INTERNAL_4e290d6f_4_k_cu_34760b81_94214cuda3std6ranges3__45__cpo9iter_moveE,@object
	.size		_ZN39_INTERNAL_4e290d6f_4_k_cu_34760b81_94214cuda3std6ranges3__45__cpo9iter_moveE,(_ZN39_INTERNAL_4e290d6f_4_k_cu_34760b81_94214cuda3std3__45__cpo5beginE - _ZN39_INTERNAL_4e290d6f_4_k_cu_34760b81_94214cuda3std6ranges3__45__cpo9iter_moveE)
_ZN39_INTERNAL_4e290d6f_4_k_cu_34760b81_94214cuda3std6ranges3__45__cpo9iter_moveE:
	.zero		1
	.type		_ZN39_INTERNAL_4e290d6f_4_k_cu_34760b81_94214cuda3std3__45__cpo5beginE,@object
	.size		_ZN39_INTERNAL_4e290d6f_4_k_cu_34760b81_94214cuda3std3__45__cpo5beginE,(_ZN39_INTERNAL_4e290d6f_4_k_cu_34760b81_94214cuda3std3__441_GLOBAL__N__4e290d6f_4_k_cu_34760b81_94216ignoreE - _ZN39_INTERNAL_4e290d6f_4_k_cu_34760b81_94214cuda3std3__45__cpo5beginE)
_ZN39_INTERNAL_4e290d6f_4_k_cu_34760b81_94214cuda3std3__45__cpo5beginE:
	.zero		1
	.type		_ZN39_INTERNAL_4e290d6f_4_k_cu_34760b81_94214cuda3std3__441_GLOBAL__N__4e290d6f_4_k_cu_34760b81_94216ignoreE,@object
	.size		_ZN39_INTERNAL_4e290d6f_4_k_cu_34760b81_94214cuda3std3__441_GLOBAL__N__4e290d6f_4_k_cu_34760b81_94216ignoreE,(_ZN39_INTERNAL_4e290d6f_4_k_cu_34760b81_94214cute7productE - _ZN39_INTERNAL_4e290d6f_4_k_cu_34760b81_94214cuda3std3__441_GLOBAL__N__4e290d6f_4_k_cu_34760b81_94216ignoreE)
_ZN39_INTERNAL_4e290d6f_4_k_cu_34760b81_94214cuda3std3__441_GLOBAL__N__4e290d6f_4_k_cu_34760b81_94216ignoreE:
	.zero		1
	.type		_ZN39_INTERNAL_4e290d6f_4_k_cu_34760b81_94214cute7productE,@object
	.size		_ZN39_INTERNAL_4e290d6f_4_k_cu_34760b81_94214cute7productE,(_ZN39_INTERNAL_4e290d6f_4_k_cu_34760b81_94214cuda3std3__45__cpo3endE - _ZN39_INTERNAL_4e290d6f_4_k_cu_34760b81_94214cute7productE)
_ZN39_INTERNAL_4e290d6f_4_k_cu_34760b81_94214cute7productE:
	.zero		1
	.type		_ZN39_INTERNAL_4e290d6f_4_k_cu_34760b81_94214cuda3std3__45__cpo3endE,@object
	.size		_ZN39_INTERNAL_4e290d6f_4_k_cu_34760b81_94214cuda3std3__45__cpo3endE,(_ZN39_INTERNAL_4e290d6f_4_k_cu_34760b81_94214cuda3std3__419piecewise_constructE - _ZN39_INTERNAL_4e290d6f_4_k_cu_34760b81_94214cuda3std3__45__cpo3endE)
_ZN39_INTERNAL_4e290d6f_4_k_cu_34760b81_94214cuda3std3__45__cpo3endE:
	.zero		1
	.type		_ZN39_INTERNAL_4e290d6f_4_k_cu_34760b81_94214cuda3std3__419piecewise_constructE,@object
	.size		_ZN39_INTERNAL_4e290d6f_4_k_cu_34760b81_94214cuda3std3__419piecewise_constructE,(_ZN39_INTERNAL_4e290d6f_4_k_cu_34760b81_94214cuda3std3__45__cpo4cendE - _ZN39_INTERNAL_4e290d6f_4_k_cu_34760b81_94214cuda3std3__419piecewise_constructE)
_ZN39_INTERNAL_4e290d6f_4_k_cu_34760b81_94214cuda3std3__419piecewise_constructE:
	.zero		1
	.type		_ZN39_INTERNAL_4e290d6f_4_k_cu_34760b81_94214cuda3std3__45__cpo4cendE,@object
	.size		_ZN39_INTERNAL_4e290d6f_4_k_cu_34760b81_94214cuda3std3__45__cpo4cendE,(_ZN39_INTERNAL_4e290d6f_4_k_cu_34760b81_94214cuda3std6ranges3__45__cpo4swapE - _ZN39_INTERNAL_4e290d6f_4_k_cu_34760b81_94214cuda3std3__45__cpo4cendE)
_ZN39_INTERNAL_4e290d6f_4_k_cu_34760b81_94214cuda3std3__45__cpo4cendE:
	.zero		1
	.type		_ZN39_INTERNAL_4e290d6f_4_k_cu_34760b81_94214cuda3std6ranges3__45__cpo4swapE,@object
	.size		_ZN39_INTERNAL_4e290d6f_4_k_cu_34760b81_94214cuda3std6ranges3__45__cpo4swapE,(.L_11 - _ZN39_INTERNAL_4e290d6f_4_k_cu_34760b81_94214cuda3std6ranges3__45__cpo4swapE)
_ZN39_INTERNAL_4e290d6f_4_k_cu_34760b81_94214cuda3std6ranges3__45__cpo4swapE:
	.zero		1
.L_11:


//--------------------- .nv.constant0._ZN7cutlass13device_kernelINS_4gemm6kernel13GemmUniversalIN4cute5tupleIJiiiiEEENS1_10collective13CollectiveMmaINS1_35MainloopSm100TmaUmmaWarpSpecializedILi4ELi2ELi4ENS5_IJNS4_1CILi2EEESB_NSA_ILi1EEEEEEEENS5_IJNSA_ILi128EEENSA_ILi256EEESF_EEENS_12float_e5m2_tENS5_IJlSC_lEEESI_SJ_NS4_8TiledMMAINS4_8MMA_AtomIJNS4_10MMA_TraitsINS4_25SM100_MMA_F8F6F4_2x1SM_SSEJSI_SI_fSF_SG_NS4_17integral_constantINS4_4UMMA5MajorELSQ_0EEESR_NSO_INSP_7ScaleInELSS_0EEEST_EEEEEENS4_6LayoutINS5_IJSC_SC_SC_EEENS5_IJNSA_ILi0EEESY_SY_EEEEENS5_IJNS4_10UnderscoreES11_S11_EEEEENS4_28SM100_TMA_2SM_LOAD_MULTICASTENS4_14ComposedLayoutINS4_7SwizzleILi3ELi4ELi3EEENS4_18smem_ptr_flag_bitsILi8EEENSW_INS5_IJNSA_ILi8EEESF_EEENS5_IJSF_SC_EEEEEEEvNS4_8identityENS4_18SM100_TMA_2SM_LOADES1E_vS1F_EENS_8epilogue10collective18CollectiveEpilogueINS1I_23Sm100TmaWarpSpecializedILi4ELi2ELi32ELb0ELb0EEEJNS5_IJNSA_ILi64EEESG_SF_EEENS5_IJNSW_IS1N_SC_EENSW_INS5_IJNSA_ILi32EEESB_EEENS5_IJSC_SF_EEEEEEEESI_SJ_SI_SJ_NS1I_6fusion15FusionCallbacksIS1M_NS1V_17LinearCombinationISI_fSI_fLNS_15FloatRoundStyleE2EEES1O_S1U_JEEENS4_5SM1004TMEM4LOAD26SM100_TMEM_LOAD_32dp32b32xENS4_13SM90_TMA_LOADENS15_INS16_ILi1ELi4ELi3EEES19_NSW_INS5_IJS1A_S1Q_EEENS5_IJS1Q_SC_EEEEEEENS4_39AutoVectorizingCopyWithAssumedAlignmentILi128EEENS4_14SM90_TMA_STOREES2A_S2C_S2C_EEEvvEEEEvNT_6ParamsE --------------------------
	.section	.nv.constant0._ZN7cutlass13device_kernelINS_4gemm6kernel13GemmUniversalIN4cute5tupleIJiiiiEEENS1_10collective13CollectiveMmaINS1_35MainloopSm100TmaUmmaWarpSpecializedILi4ELi2ELi4ENS5_IJNS4_1CILi2EEESB_NSA_ILi1EEEEEEEENS5_IJNSA_ILi128EEENSA_ILi256EEESF_EEENS_12float_e5m2_tENS5_IJlSC_lEEESI_SJ_NS4_8TiledMMAINS4_8MMA_AtomIJNS4_10MMA_TraitsINS4_25SM100_MMA_F8F6F4_2x1SM_SSEJSI_SI_fSF_SG_NS4_17integral_constantINS4_4UMMA5MajorELSQ_0EEESR_NSO_INSP_7ScaleInELSS_0EEEST_EEEEEENS4_6LayoutINS5_IJSC_SC_SC_EEENS5_IJNSA_ILi0EEESY_SY_EEEEENS5_IJNS4_10UnderscoreES11_S11_EEEEENS4_28SM100_TMA_2SM_LOAD_MULTICASTENS4_14ComposedLayoutINS4_7SwizzleILi3ELi4ELi3EEENS4_18smem_ptr_flag_bitsILi8EEENSW_INS5_IJNSA_ILi8EEESF_EEENS5_IJSF_SC_EEEEEEEvNS4_8identityENS4_18SM100_TMA_2SM_LOADES1E_vS1F_EENS_8epilogue10collective18CollectiveEpilogueINS1I_23Sm100TmaWarpSpecializedILi4ELi2ELi32ELb0ELb0EEEJNS5_IJNSA_ILi64EEESG_SF_EEENS5_IJNSW_IS1N_SC_EENSW_INS5_IJNSA_ILi32EEESB_EEENS5_IJSC_SF_EEEEEEEESI_SJ_SI_SJ_NS1I_6fusion15FusionCallbacksIS1M_NS1V_17LinearCombinationISI_fSI_fLNS_15FloatRoundStyleE2EEES1O_S1U_JEEENS4_5SM1004TMEM4LOAD26SM100_TMEM_LOAD_32dp32b32xENS4_13SM90_TMA_LOADENS15_INS16_ILi1ELi4ELi3EEES19_NSW_INS5_IJS1A_S1Q_EEENS5_IJS1Q_SC_EEEEEEENS4_39AutoVectorizingCopyWithAssumedAlignmentILi128EEENS4_14SM90_TMA_STOREES2A_S2C_S2C_EEEvvEEEEvNT_6ParamsE,"a",@progbits
	.sectionflags	@""
	.align	4
.nv.constant0._ZN7cutlass13device_kernelINS_4gemm6kernel13GemmUniversalIN4cute5tupleIJiiiiEEENS1_10collective13CollectiveMmaINS1_35MainloopSm100TmaUmmaWarpSpecializedILi4ELi2ELi4ENS5_IJNS4_1CILi2EEESB_NSA_ILi1EEEEEEEENS5_IJNSA_ILi128EEENSA_ILi256EEESF_EEENS_12float_e5m2_tENS5_IJlSC_lEEESI_SJ_NS4_8TiledMMAINS4_8MMA_AtomIJNS4_10MMA_TraitsINS4_25SM100_MMA_F8F6F4_2x1SM_SSEJSI_SI_fSF_SG_NS4_17integral_constantINS4_4UMMA5MajorELSQ_0EEESR_NSO_INSP_7ScaleInELSS_0EEEST_EEEEEENS4_6LayoutINS5_IJSC_SC_SC_EEENS5_IJNSA_ILi0EEESY_SY_EEEEENS5_IJNS4_10UnderscoreES11_S11_EEEEENS4_28SM100_TMA_2SM_LOAD_MULTICASTENS4_14ComposedLayoutINS4_7SwizzleILi3ELi4ELi3EEENS4_18smem_ptr_flag_bitsILi8EEENSW_INS5_IJNSA_ILi8EEESF_EEENS5_IJSF_SC_EEEEEEEvNS4_8identityENS4_18SM100_TMA_2SM_LOADES1E_vS1F_EENS_8epilogue10collective18CollectiveEpilogueINS1I_23Sm100TmaWarpSpecializedILi4ELi2ELi32ELb0ELb0EEEJNS5_IJNSA_ILi64EEESG_SF_EEENS5_IJNSW_IS1N_SC_EENSW_INS5_IJNSA_ILi32EEESB_EEENS5_IJSC_SF_EEEEEEEESI_SJ_SI_SJ_NS1I_6fusion15FusionCallbacksIS1M_NS1V_17LinearCombinationISI_fSI_fLNS_15FloatRoundStyleE2EEES1O_S1U_JEEENS4_5SM1004TMEM4LOAD26SM100_TMEM_LOAD_32dp32b32xENS4_13SM90_TMA_LOADENS15_INS16_ILi1ELi4ELi3EEES19_NSW_INS5_IJS1A_S1Q_EEENS5_IJS1Q_SC_EEEEEEENS4_39AutoVectorizingCopyWithAssumedAlignmentILi128EEENS4_14SM90_TMA_STOREES2A_S2C_S2C_EEEvvEEEEvNT_6ParamsE:
	.zero		2944


//--------------------- SYMBOLS --------------------------

	.type		.nv.reservedSmem.offset0,@object
	.size		.nv.reservedSmem.offset0,0x4
	.type		.nv.reservedSmem.cap,@object
	.size		.nv.reservedSmem.cap,0x4
	.type		__assertfail,@function
